//
// Generated by NVIDIA NVVM Compiler
//
// Compiler Build ID: CL-36424714
// Cuda compilation tools, release 13.0, V13.0.88
// Based on NVVM 20.0.0
//

.version 9.0
.target sm_100
.address_size 64

	// .globl	_Z7sgemm_5PfS_S_
// _ZZ7sgemm_5PfS_S_E2As has been demoted
// _ZZ7sgemm_5PfS_S_E2Bs has been demoted

.visible .entry _Z7sgemm_5PfS_S_(
	.param .u64 .ptr .align 1 _Z7sgemm_5PfS_S__param_0,
	.param .u64 .ptr .align 1 _Z7sgemm_5PfS_S__param_1,
	.param .u64 .ptr .align 1 _Z7sgemm_5PfS_S__param_2
)
.maxntid 256
.minnctapersm 1
{
	.reg .pred 	%p<11>;
	.reg .b16 	%rs<9>;
	.reg .b32 	%r<145>;
	.reg .b32 	%f<352>;
	.reg .b64 	%rd<47>;
	// demoted variable
	.shared .align 4 .b8 _ZZ7sgemm_5PfS_S_E2As[4096];
	// demoted variable
	.shared .align 4 .b8 _ZZ7sgemm_5PfS_S_E2Bs[4096];
	ld.param.u64 	%rd8, [_Z7sgemm_5PfS_S__param_0];
	ld.param.u64 	%rd9, [_Z7sgemm_5PfS_S__param_1];
	ld.param.u64 	%rd7, [_Z7sgemm_5PfS_S__param_2];
	cvta.to.global.u64 	%rd10, %rd8;
	cvta.to.global.u64 	%rd11, %rd9;
	mov.u32 	%r55, %ctaid.y;
	mov.u32 	%r56, %ctaid.x;
	mov.u32 	%r8, %tid.x;
	shr.u32 	%r1, %r8, 4;
	shl.b32 	%r2, %r55, 19;
	mul.wide.u32 	%rd12, %r2, 4;
	add.s64 	%rd45, %rd10, %rd12;
	shl.b32 	%r3, %r56, 7;
	mul.wide.u32 	%rd13, %r3, 4;
	add.s64 	%rd46, %rd11, %rd13;
	and.b32  	%r57, %r8, 7;
	mov.u32 	%r4, %ntid.x;
	shr.u32 	%r58, %r4, 3;
	and.b32  	%r59, %r8, 127;
	shr.u32 	%r5, %r4, 7;
	shl.b32 	%r60, %r8, 9;
	or.b32  	%r61, %r60, %r8;
	and.b32  	%r6, %r61, 126983;
	shl.b32 	%r62, %r8, 5;
	and.b32  	%r63, %r62, 4096;
	or.b32  	%r7, %r63, %r59;
	shl.b32 	%r9, %r1, 6;
	shl.b32 	%r64, %r8, 3;
	and.b32  	%r10, %r64, 120;
	cvt.u16.u32 	%rs1, %r58;
	and.b16  	%rs2, %rs1, 255;
	div.u16 	%rs3, 127, %rs2;
	add.s16 	%rs4, %rs3, 1;
	cvt.u32.u16 	%r65, %rs4;
	and.b32  	%r11, %r65, 3;
	and.b32  	%r66, %r65, 252;
	cvt.u16.u32 	%rs5, %r5;
	and.b16  	%rs6, %rs5, 255;
	div.u16 	%rs7, 7, %rs6;
	add.s16 	%rs8, %rs7, 1;
	cvt.u32.u16 	%r67, %rs8;
	and.b32  	%r12, %r67, 3;
	and.b32  	%r13, %r67, 12;
	shl.b32 	%r68, %r58, 13;
	add.s32 	%r14, %r6, %r68;
	shl.b32 	%r15, %r58, 14;
	shr.u32 	%r69, %r8, 3;
	add.s32 	%r70, %r58, %r69;
	shl.b32 	%r71, %r70, 12;
	or.b32  	%r16, %r71, %r57;
	mad.lo.s32 	%r17, %r58, 12288, %r6;
	shl.b32 	%r72, %r58, 12;
	add.s32 	%r18, %r6, %r72;
	shl.b32 	%r73, %r58, 6;
	shl.b32 	%r74, %r69, 5;
	add.s32 	%r75, %r73, %r74;
	shl.b32 	%r76, %r8, 2;
	and.b32  	%r77, %r76, 28;
	or.b32  	%r19, %r75, %r77;
	shl.b32 	%r20, %r58, 7;
	shl.b32 	%r78, %r58, 5;
	add.s32 	%r79, %r74, %r78;
	or.b32  	%r21, %r79, %r77;
	or.b32  	%r22, %r74, %r77;
	mad.lo.s32 	%r23, %r58, 96, %r22;
	neg.s32 	%r24, %r66;
	mov.b32 	%r134, 0;
	mov.f32 	%f288, 0f00000000;
	mov.f32 	%f289, %f288;
	mov.f32 	%f290, %f288;
	mov.f32 	%f291, %f288;
	mov.f32 	%f292, %f288;
	mov.f32 	%f293, %f288;
	mov.f32 	%f294, %f288;
	mov.f32 	%f295, %f288;
	mov.f32 	%f296, %f288;
	mov.f32 	%f297, %f288;
	mov.f32 	%f298, %f288;
	mov.f32 	%f299, %f288;
	mov.f32 	%f300, %f288;
	mov.f32 	%f301, %f288;
	mov.f32 	%f302, %f288;
	mov.f32 	%f303, %f288;
	mov.f32 	%f304, %f288;
	mov.f32 	%f305, %f288;
	mov.f32 	%f306, %f288;
	mov.f32 	%f307, %f288;
	mov.f32 	%f308, %f288;
	mov.f32 	%f309, %f288;
	mov.f32 	%f310, %f288;
	mov.f32 	%f311, %f288;
	mov.f32 	%f312, %f288;
	mov.f32 	%f313, %f288;
	mov.f32 	%f314, %f288;
	mov.f32 	%f315, %f288;
	mov.f32 	%f316, %f288;
	mov.f32 	%f317, %f288;
	mov.f32 	%f318, %f288;
	mov.f32 	%f319, %f288;
	mov.f32 	%f320, %f288;
	mov.f32 	%f321, %f288;
	mov.f32 	%f322, %f288;
	mov.f32 	%f323, %f288;
	mov.f32 	%f324, %f288;
	mov.f32 	%f325, %f288;
	mov.f32 	%f326, %f288;
	mov.f32 	%f327, %f288;
	mov.f32 	%f328, %f288;
	mov.f32 	%f329, %f288;
	mov.f32 	%f330, %f288;
	mov.f32 	%f331, %f288;
	mov.f32 	%f332, %f288;
	mov.f32 	%f333, %f288;
	mov.f32 	%f334, %f288;
	mov.f32 	%f335, %f288;
	mov.f32 	%f336, %f288;
	mov.f32 	%f337, %f288;
	mov.f32 	%f338, %f288;
	mov.f32 	%f339, %f288;
	mov.f32 	%f340, %f288;
	mov.f32 	%f341, %f288;
	mov.f32 	%f342, %f288;
	mov.f32 	%f343, %f288;
	mov.f32 	%f344, %f288;
	mov.f32 	%f345, %f288;
	mov.f32 	%f346, %f288;
	mov.f32 	%f347, %f288;
	mov.f32 	%f348, %f288;
	mov.f32 	%f349, %f288;
	mov.f32 	%f350, %f288;
	mov.f32 	%f351, %f288;
$L__BB0_1:
	mov.u32 	%r136, _ZZ7sgemm_5PfS_S_E2As;
	mov.u32 	%r135, %r24;
	mov.u32 	%r137, %r18;
	mov.u32 	%r138, %r17;
	mov.u32 	%r139, %r6;
	mov.u32 	%r140, %r16;
	mov.u32 	%r141, %r14;
$L__BB0_2:
	mul.wide.u32 	%rd14, %r139, 4;
	add.s64 	%rd15, %rd45, %rd14;
	ld.global.f32 	%f194, [%rd15];
	add.s32 	%r81, %r136, %r22;
	st.shared.f32 	[%r81], %f194;
	mul.wide.u32 	%rd16, %r137, 4;
	add.s64 	%rd17, %rd45, %rd16;
	ld.global.f32 	%f195, [%rd17];
	add.s32 	%r82, %r136, %r21;
	st.shared.f32 	[%r82], %f195;
	mul.wide.u32 	%rd18, %r141, 4;
	add.s64 	%rd19, %rd45, %rd18;
	ld.global.f32 	%f196, [%rd19];
	add.s32 	%r83, %r136, %r19;
	st.shared.f32 	[%r83], %f196;
	mul.wide.u32 	%rd20, %r138, 4;
	add.s64 	%rd21, %rd45, %rd20;
	ld.global.f32 	%f197, [%rd21];
	add.s32 	%r84, %r136, %r23;
	st.shared.f32 	[%r84], %f197;
	add.s32 	%r141, %r141, %r15;
	add.s32 	%r140, %r140, %r15;
	add.s32 	%r139, %r139, %r15;
	add.s32 	%r138, %r138, %r15;
	add.s32 	%r137, %r137, %r15;
	add.s32 	%r136, %r136, %r20;
	add.s32 	%r135, %r135, 4;
	setp.ne.s32 	%p1, %r135, 0;
	@%p1 bra 	$L__BB0_2;
	setp.eq.s32 	%p2, %r11, 0;
	@%p2 bra 	$L__BB0_7;
	setp.eq.s32 	%p3, %r11, 1;
	mul.wide.u32 	%rd22, %r139, 4;
	add.s64 	%rd23, %rd45, %rd22;
	ld.global.f32 	%f198, [%rd23];
	add.s32 	%r85, %r136, %r22;
	st.shared.f32 	[%r85], %f198;
	@%p3 bra 	$L__BB0_7;
	setp.eq.s32 	%p4, %r11, 2;
	mul.wide.u32 	%rd24, %r140, 4;
	add.s64 	%rd25, %rd45, %rd24;
	ld.global.f32 	%f199, [%rd25];
	add.s32 	%r86, %r136, %r21;
	st.shared.f32 	[%r86], %f199;
	@%p4 bra 	$L__BB0_7;
	mul.wide.u32 	%rd26, %r141, 4;
	add.s64 	%rd27, %rd45, %rd26;
	ld.global.f32 	%f200, [%rd27];
	add.s32 	%r87, %r136, %r19;
	st.shared.f32 	[%r87], %f200;
$L__BB0_7:
	mov.b32 	%r142, 0;
	mov.u32 	%r143, %r142;
$L__BB0_8:
	shl.b32 	%r89, %r142, 12;
	add.s32 	%r90, %r7, %r89;
	mul.wide.u32 	%rd28, %r90, 4;
	add.s64 	%rd29, %rd46, %rd28;
	ld.global.f32 	%f201, [%rd29];
	shl.b32 	%r91, %r142, 7;
	add.s32 	%r92, %r8, %r91;
	shl.b32 	%r93, %r92, 2;
	mov.u32 	%r94, _ZZ7sgemm_5PfS_S_E2Bs;
	add.s32 	%r95, %r94, %r93;
	st.shared.f32 	[%r95], %f201;
	add.s32 	%r96, %r142, %r5;
	shl.b32 	%r97, %r96, 12;
	add.s32 	%r98, %r97, %r7;
	mul.wide.u32 	%rd30, %r98, 4;
	add.s64 	%rd31, %rd46, %rd30;
	ld.global.f32 	%f202, [%rd31];
	and.b32  	%r42, %r4, 384;
	shl.b32 	%r99, %r4, 2;
	and.b32  	%r100, %r99, 1536;
	add.s32 	%r101, %r95, %r100;
	st.shared.f32 	[%r101], %f202;
	add.s32 	%r102, %r96, %r5;
	shl.b32 	%r103, %r102, 12;
	add.s32 	%r104, %r103, %r7;
	mul.wide.u32 	%rd32, %r104, 4;
	add.s64 	%rd33, %rd46, %rd32;
	ld.global.f32 	%f203, [%rd33];
	add.s32 	%r105, %r101, %r100;
	st.shared.f32 	[%r105], %f203;
	add.s32 	%r43, %r102, %r5;
	shl.b32 	%r106, %r43, 12;
	add.s32 	%r107, %r106, %r7;
	mul.wide.u32 	%rd34, %r107, 4;
	add.s64 	%rd35, %rd46, %rd34;
	ld.global.f32 	%f204, [%rd35];
	add.s32 	%r44, %r105, %r100;
	st.shared.f32 	[%r44], %f204;
	shl.b32 	%r108, %r5, 2;
	add.s32 	%r142, %r108, %r142;
	add.s32 	%r143, %r143, 4;
	setp.ne.s32 	%p5, %r143, %r13;
	@%p5 bra 	$L__BB0_8;
	setp.eq.s32 	%p6, %r12, 0;
	@%p6 bra 	$L__BB0_13;
	setp.eq.s32 	%p7, %r12, 1;
	add.s32 	%r47, %r43, %r5;
	shl.b32 	%r109, %r47, 12;
	add.s32 	%r110, %r109, %r7;
	mul.wide.u32 	%rd36, %r110, 4;
	add.s64 	%rd37, %rd46, %rd36;
	ld.global.f32 	%f205, [%rd37];
	shl.b32 	%r111, %r42, 2;
	add.s32 	%r48, %r44, %r111;
	st.shared.f32 	[%r48], %f205;
	@%p7 bra 	$L__BB0_13;
	setp.eq.s32 	%p8, %r12, 2;
	add.s32 	%r49, %r47, %r5;
	shl.b32 	%r112, %r49, 12;
	add.s32 	%r113, %r112, %r7;
	mul.wide.u32 	%rd38, %r113, 4;
	add.s64 	%rd39, %rd46, %rd38;
	ld.global.f32 	%f206, [%rd39];
	add.s32 	%r50, %r48, %r111;
	st.shared.f32 	[%r50], %f206;
	@%p8 bra 	$L__BB0_13;
	add.s32 	%r115, %r49, %r5;
	shl.b32 	%r116, %r115, 12;
	add.s32 	%r117, %r116, %r7;
	mul.wide.u32 	%rd40, %r117, 4;
	add.s64 	%rd41, %rd46, %rd40;
	ld.global.f32 	%f207, [%rd41];
	add.s32 	%r119, %r50, %r111;
	st.shared.f32 	[%r119], %f207;
$L__BB0_13:
	bar.sync 	0;
	mov.b32 	%r144, 0;
$L__BB0_14:
	add.s32 	%r121, %r144, %r9;
	shl.b32 	%r122, %r121, 2;
	mov.u32 	%r123, _ZZ7sgemm_5PfS_S_E2As;
	add.s32 	%r124, %r123, %r122;
	ld.shared.f32 	%f208, [%r124];
	ld.shared.f32 	%f209, [%r124+32];
	ld.shared.f32 	%f210, [%r124+64];
	ld.shared.f32 	%f211, [%r124+96];
	ld.shared.f32 	%f212, [%r124+128];
	ld.shared.f32 	%f213, [%r124+160];
	ld.shared.f32 	%f214, [%r124+192];
	ld.shared.f32 	%f215, [%r124+224];
	shl.b32 	%r125, %r10, 2;
	shl.b32 	%r126, %r144, 9;
	or.b32  	%r127, %r126, %r125;
	add.s32 	%r129, %r94, %r127;
	ld.shared.f32 	%f216, [%r129];
	ld.shared.f32 	%f217, [%r129+4];
	ld.shared.f32 	%f218, [%r129+8];
	ld.shared.f32 	%f219, [%r129+12];
	ld.shared.f32 	%f220, [%r129+16];
	ld.shared.f32 	%f221, [%r129+20];
	ld.shared.f32 	%f222, [%r129+24];
	ld.shared.f32 	%f223, [%r129+28];
	fma.rn.f32 	%f351, %f208, %f216, %f351;
	fma.rn.f32 	%f350, %f208, %f217, %f350;
	fma.rn.f32 	%f349, %f208, %f218, %f349;
	fma.rn.f32 	%f348, %f208, %f219, %f348;
	fma.rn.f32 	%f347, %f208, %f220, %f347;
	fma.rn.f32 	%f346, %f208, %f221, %f346;
	fma.rn.f32 	%f345, %f208, %f222, %f345;
	fma.rn.f32 	%f344, %f208, %f223, %f344;
	fma.rn.f32 	%f343, %f209, %f216, %f343;
	fma.rn.f32 	%f342, %f209, %f217, %f342;
	fma.rn.f32 	%f341, %f209, %f218, %f341;
	fma.rn.f32 	%f340, %f209, %f219, %f340;
	fma.rn.f32 	%f339, %f209, %f220, %f339;
	fma.rn.f32 	%f338, %f209, %f221, %f338;
	fma.rn.f32 	%f337, %f209, %f222, %f337;
	fma.rn.f32 	%f336, %f209, %f223, %f336;
	fma.rn.f32 	%f335, %f210, %f216, %f335;
	fma.rn.f32 	%f334, %f210, %f217, %f334;
	fma.rn.f32 	%f333, %f210, %f218, %f333;
	fma.rn.f32 	%f332, %f210, %f219, %f332;
	fma.rn.f32 	%f331, %f210, %f220, %f331;
	fma.rn.f32 	%f330, %f210, %f221, %f330;
	fma.rn.f32 	%f329, %f210, %f222, %f329;
	fma.rn.f32 	%f328, %f210, %f223, %f328;
	fma.rn.f32 	%f327, %f211, %f216, %f327;
	fma.rn.f32 	%f326, %f211, %f217, %f326;
	fma.rn.f32 	%f325, %f211, %f218, %f325;
	fma.rn.f32 	%f324, %f211, %f219, %f324;
	fma.rn.f32 	%f323, %f211, %f220, %f323;
	fma.rn.f32 	%f322, %f211, %f221, %f322;
	fma.rn.f32 	%f321, %f211, %f222, %f321;
	fma.rn.f32 	%f320, %f211, %f223, %f320;
	fma.rn.f32 	%f319, %f212, %f216, %f319;
	fma.rn.f32 	%f318, %f212, %f217, %f318;
	fma.rn.f32 	%f317, %f212, %f218, %f317;
	fma.rn.f32 	%f316, %f212, %f219, %f316;
	fma.rn.f32 	%f315, %f212, %f220, %f315;
	fma.rn.f32 	%f314, %f212, %f221, %f314;
	fma.rn.f32 	%f313, %f212, %f222, %f313;
	fma.rn.f32 	%f312, %f212, %f223, %f312;
	fma.rn.f32 	%f311, %f213, %f216, %f311;
	fma.rn.f32 	%f310, %f213, %f217, %f310;
	fma.rn.f32 	%f309, %f213, %f218, %f309;
	fma.rn.f32 	%f308, %f213, %f219, %f308;
	fma.rn.f32 	%f307, %f213, %f220, %f307;
	fma.rn.f32 	%f306, %f213, %f221, %f306;
	fma.rn.f32 	%f305, %f213, %f222, %f305;
	fma.rn.f32 	%f304, %f213, %f223, %f304;
	fma.rn.f32 	%f303, %f214, %f216, %f303;
	fma.rn.f32 	%f302, %f214, %f217, %f302;
	fma.rn.f32 	%f301, %f214, %f218, %f301;
	fma.rn.f32 	%f300, %f214, %f219, %f300;
	fma.rn.f32 	%f299, %f214, %f220, %f299;
	fma.rn.f32 	%f298, %f214, %f221, %f298;
	fma.rn.f32 	%f297, %f214, %f222, %f297;
	fma.rn.f32 	%f296, %f214, %f223, %f296;
	fma.rn.f32 	%f295, %f215, %f216, %f295;
	fma.rn.f32 	%f294, %f215, %f217, %f294;
	fma.rn.f32 	%f293, %f215, %f218, %f293;
	fma.rn.f32 	%f292, %f215, %f219, %f292;
	fma.rn.f32 	%f291, %f215, %f220, %f291;
	fma.rn.f32 	%f290, %f215, %f221, %f290;
	fma.rn.f32 	%f289, %f215, %f222, %f289;
	fma.rn.f32 	%f288, %f215, %f223, %f288;
	add.s32 	%r144, %r144, 1;
	setp.ne.s32 	%p9, %r144, 8;
	@%p9 bra 	$L__BB0_14;
	bar.sync 	0;
	add.s32 	%r53, %r134, 8;
	setp.lt.u32 	%p10, %r134, 4088;
	add.s64 	%rd46, %rd46, 131072;
	add.s64 	%rd45, %rd45, 32;
	mov.u32 	%r134, %r53;
	@%p10 bra 	$L__BB0_1;
	cvta.to.global.u64 	%rd42, %rd7;
	shl.b32 	%r130, %r1, 15;
	add.s32 	%r131, %r2, %r3;
	add.s32 	%r132, %r131, %r130;
	add.s32 	%r133, %r132, %r10;
	mul.wide.u32 	%rd43, %r133, 4;
	add.s64 	%rd44, %rd42, %rd43;
	st.global.f32 	[%rd44], %f351;
	st.global.f32 	[%rd44+4], %f350;
	st.global.f32 	[%rd44+8], %f349;
	st.global.f32 	[%rd44+12], %f348;
	st.global.f32 	[%rd44+16], %f347;
	st.global.f32 	[%rd44+20], %f346;
	st.global.f32 	[%rd44+24], %f345;
	st.global.f32 	[%rd44+28], %f344;
	st.global.f32 	[%rd44+16384], %f343;
	st.global.f32 	[%rd44+16388], %f342;
	st.global.f32 	[%rd44+16392], %f341;
	st.global.f32 	[%rd44+16396], %f340;
	st.global.f32 	[%rd44+16400], %f339;
	st.global.f32 	[%rd44+16404], %f338;
	st.global.f32 	[%rd44+16408], %f337;
	st.global.f32 	[%rd44+16412], %f336;
	st.global.f32 	[%rd44+32768], %f335;
	st.global.f32 	[%rd44+32772], %f334;
	st.global.f32 	[%rd44+32776], %f333;
	st.global.f32 	[%rd44+32780], %f332;
	st.global.f32 	[%rd44+32784], %f331;
	st.global.f32 	[%rd44+32788], %f330;
	st.global.f32 	[%rd44+32792], %f329;
	st.global.f32 	[%rd44+32796], %f328;
	st.global.f32 	[%rd44+49152], %f327;
	st.global.f32 	[%rd44+49156], %f326;
	st.global.f32 	[%rd44+49160], %f325;
	st.global.f32 	[%rd44+49164], %f324;
	st.global.f32 	[%rd44+49168], %f323;
	st.global.f32 	[%rd44+49172], %f322;
	st.global.f32 	[%rd44+49176], %f321;
	st.global.f32 	[%rd44+49180], %f320;
	st.global.f32 	[%rd44+65536], %f319;
	st.global.f32 	[%rd44+65540], %f318;
	st.global.f32 	[%rd44+65544], %f317;
	st.global.f32 	[%rd44+65548], %f316;
	st.global.f32 	[%rd44+65552], %f315;
	st.global.f32 	[%rd44+65556], %f314;
	st.global.f32 	[%rd44+65560], %f313;
	st.global.f32 	[%rd44+65564], %f312;
	st.global.f32 	[%rd44+81920], %f311;
	st.global.f32 	[%rd44+81924], %f310;
	st.global.f32 	[%rd44+81928], %f309;
	st.global.f32 	[%rd44+81932], %f308;
	st.global.f32 	[%rd44+81936], %f307;
	st.global.f32 	[%rd44+81940], %f306;
	st.global.f32 	[%rd44+81944], %f305;
	st.global.f32 	[%rd44+81948], %f304;
	st.global.f32 	[%rd44+98304], %f303;
	st.global.f32 	[%rd44+98308], %f302;
	st.global.f32 	[%rd44+98312], %f301;
	st.global.f32 	[%rd44+98316], %f300;
	st.global.f32 	[%rd44+98320], %f299;
	st.global.f32 	[%rd44+98324], %f298;
	st.global.f32 	[%rd44+98328], %f297;
	st.global.f32 	[%rd44+98332], %f296;
	st.global.f32 	[%rd44+114688], %f295;
	st.global.f32 	[%rd44+114692], %f294;
	st.global.f32 	[%rd44+114696], %f293;
	st.global.f32 	[%rd44+114700], %f292;
	st.global.f32 	[%rd44+114704], %f291;
	st.global.f32 	[%rd44+114708], %f290;
	st.global.f32 	[%rd44+114712], %f289;
	st.global.f32 	[%rd44+114716], %f288;
	ret;

}


// ===== COMPILED SASS (sm_100) =====

	.target	sm_100

	.elftype	@"ET_EXEC"


//--------------------- .note.nv.tkinfo           --------------------------
	.section	.note.nv.tkinfo,"",@"SHT_NOTE"
	.sectionflags	@"SHF_NOTE_NV_TKINFO"
	.tkinfo
        /*0018*/ 	.word	0x00000002
        /*0030*/ 	.string	""
        /*0030*/ 	.string	"ptxas"
        /*0030*/ 	.string	"Cuda compilation tools, release 13.0, V13.0.88"
        /*0030*/ 	.string	"Build cuda_13.0.r13.0/compiler.36424714_0"
        /*0030*/ 	.string	"-arch sm_100 -m 64 "



//--------------------- .note.nv.cuinfo           --------------------------
	.section	.note.nv.cuinfo,"",@"SHT_NOTE"
	.sectionflags	@"SHF_NOTE_NV_CUINFO"
        /*0018*/ 	.short	0x0002
        /*001a*/ 	.short	0x0064
        /*001c*/ 	.short	0x0082
	.zero		2


//--------------------- .nv.info                  --------------------------
	.section	.nv.info,"",@"SHT_CUDA_INFO"
	.align	4


	//----- nvinfo : EIATTR_REGCOUNT
	.align		4
        /*0000*/ 	.byte	0x04, 0x2f
        /*0002*/ 	.short	(.L_1 - .L_0)
	.align		4
.L_0:
        /*0004*/ 	.word	index@(_Z7sgemm_5PfS_S_)
        /*0008*/ 	.word	0x0000007e


	//----- nvinfo : EIATTR_FRAME_SIZE
	.align		4
.L_1:
        /*000c*/ 	.byte	0x04, 0x11
        /*000e*/ 	.short	(.L_3 - .L_2)
	.align		4
.L_2:
        /*0010*/ 	.word	index@($__internal_0_$__cuda_sm20_div_u16)
        /*0014*/ 	.word	0x00000000


	//----- nvinfo : EIATTR_FRAME_SIZE
	.align		4
.L_3:
        /*0018*/ 	.byte	0x04, 0x11
        /*001a*/ 	.short	(.L_5 - .L_4)
	.align		4
.L_4:
        /*001c*/ 	.word	index@(_Z7sgemm_5PfS_S_)
        /*0020*/ 	.word	0x00000000


	//----- nvinfo : EIATTR_MIN_STACK_SIZE
	.align		4
.L_5:
        /*0024*/ 	.byte	0x04, 0x12
        /*0026*/ 	.short	(.L_7 - .L_6)
	.align		4
.L_6:
        /*0028*/ 	.word	index@(_Z7sgemm_5PfS_S_)
        /*002c*/ 	.word	0x00000000
.L_7:


//--------------------- .nv.compat                --------------------------
	.section	.nv.compat,"",@"SHT_CUDA_COMPAT_INFO"
	.align	4
        /*0000*/ 	.byte	0x02, 0x09, 0x00, 0x00, 0x02, 0x02, 0x01, 0x00, 0x02, 0x05, 0x05, 0x00, 0x03, 0x07, 0x01, 0x01
        /*0010*/ 	.byte	0x02, 0x03, 0x00, 0x00, 0x02, 0x06, 0x01, 0x00, 0x04, 0x0b, 0x08, 0x00, 0x01, 0x00, 0x00, 0x00
        /*0020*/ 	.byte	0x00, 0x00, 0x00, 0x00


//--------------------- .nv.info._Z7sgemm_5PfS_S_ --------------------------
	.section	.nv.info._Z7sgemm_5PfS_S_,"",@"SHT_CUDA_INFO"
	.sectionflags	@""
	.align	4


	//----- nvinfo : EIATTR_CUDA_API_VERSION
	.align		4
        /*0000*/ 	.byte	0x04, 0x37
        /*0002*/ 	.short	(.L_9 - .L_8)
.L_8:
        /*0004*/ 	.word	0x00000082


	//----- nvinfo : EIATTR_KPARAM_INFO
	.align		4
.L_9:
        /*0008*/ 	.byte	0x04, 0x17
        /*000a*/ 	.short	(.L_11 - .L_10)
.L_10:
        /*000c*/ 	.word	0x00000000
        /*0010*/ 	.short	0x0002
        /*0012*/ 	.short	0x0010
        /*0014*/ 	.byte	0x00, 0xf5, 0x21, 0x00


	//----- nvinfo : EIATTR_KPARAM_INFO
	.align		4
.L_11:
        /*0018*/ 	.byte	0x04, 0x17
        /*001a*/ 	.short	(.L_13 - .L_12)
.L_12:
        /*001c*/ 	.word	0x00000000
        /*0020*/ 	.short	0x0001
        /*0022*/ 	.short	0x0008
        /*0024*/ 	.byte	0x00, 0xf5, 0x21, 0x00


	//----- nvinfo : EIATTR_KPARAM_INFO
	.align		4
.L_13:
        /*0028*/ 	.byte	0x04, 0x17
        /*002a*/ 	.short	(.L_15 - .L_14)
.L_14:
        /*002c*/ 	.word	0x00000000
        /*0030*/ 	.short	0x0000
        /*0032*/ 	.short	0x0000
        /*0034*/ 	.byte	0x00, 0xf5, 0x21, 0x00


	//----- nvinfo : EIATTR_SPARSE_MMA_MASK
	.align		4
.L_15:
        /*0038*/ 	.byte	0x03, 0x50
        /*003a*/ 	.short	0x0000


	//----- nvinfo : EIATTR_MAXREG_COUNT
	.align		4
        /*003c*/ 	.byte	0x03, 0x1b
        /*003e*/ 	.short	0x00ff


	//----- nvinfo : EIATTR_NUM_BARRIERS
	.align		4
        /*0040*/ 	.byte	0x02, 0x4c
        /*0042*/ 	.byte	0x01
	.zero		1


	//----- nvinfo : EIATTR_MERCURY_ISA_VERSION
	.align		4
        /*0044*/ 	.byte	0x03, 0x5f
        /*0046*/ 	.short	0x0101


	//----- nvinfo : EIATTR_VRC_CTA_INIT_COUNT
	.align		4
        /*0048*/ 	.byte	0x02, 0x4a
	.zero		1
	.zero		1


	//----- nvinfo : EIATTR_EXIT_INSTR_OFFSETS
	.align		4
        /*004c*/ 	.byte	0x04, 0x1c
        /*004e*/ 	.short	(.L_17 - .L_16)


	//   ....[0]....
.L_16:
        /*0050*/ 	.word	0x00002b80


	//----- nvinfo : EIATTR_MAX_THREADS
	.align		4
.L_17:
        /*0054*/ 	.byte	0x04, 0x05
        /*0056*/ 	.short	(.L_19 - .L_18)
.L_18:
        /*0058*/ 	.word	0x00000100
        /*005c*/ 	.word	0x00000001
        /*0060*/ 	.word	0x00000001


	//----- nvinfo : EIATTR_CRS_STACK_SIZE
	.align		4
.L_19:
        /*0064*/ 	.byte	0x04, 0x1e
        /*0066*/ 	.short	(.L_21 - .L_20)
.L_20:
        /*0068*/ 	.word	0x00000000


	//----- nvinfo : EIATTR_CBANK_PARAM_SIZE
	.align		4
.L_21:
        /*006c*/ 	.byte	0x03, 0x19
        /*006e*/ 	.short	0x0018


	//----- nvinfo : EIATTR_PARAM_CBANK
	.align		4
        /*0070*/ 	.byte	0x04, 0x0a
        /*0072*/ 	.short	(.L_23 - .L_22)
	.align		4
.L_22:
        /*0074*/ 	.word	index@(.nv.constant0._Z7sgemm_5PfS_S_)
        /*0078*/ 	.short	0x0380
        /*007a*/ 	.short	0x0018


	//----- nvinfo : EIATTR_SW_WAR
	.align		4
.L_23:
        /*007c*/ 	.byte	0x04, 0x36
        /*007e*/ 	.short	(.L_25 - .L_24)
.L_24:
        /*0080*/ 	.word	0x00000008
.L_25:


//--------------------- .nv.callgraph             --------------------------
	.section	.nv.callgraph,"",@"SHT_CUDA_CALLGRAPH"
	.align	4
	.sectionentsize	8
	.align		4
        /*0000*/ 	.word	0x00000000
	.align		4
        /*0004*/ 	.word	0xffffffff
	.align		4
        /*0008*/ 	.word	0x00000000
	.align		4
        /*000c*/ 	.word	0xfffffffe
	.align		4
        /*0010*/ 	.word	0x00000000
	.align		4
        /*0014*/ 	.word	0xfffffffd
	.align		4
        /*0018*/ 	.word	0x00000000
	.align		4
        /*001c*/ 	.word	0xfffffffc


//--------------------- .text._Z7sgemm_5PfS_S_    --------------------------
	.section	.text._Z7sgemm_5PfS_S_,"ax",@progbits
	.align	128
        .global         _Z7sgemm_5PfS_S_
        .type           _Z7sgemm_5PfS_S_,@function
        .size           _Z7sgemm_5PfS_S_,(.L_x_16 - _Z7sgemm_5PfS_S_)
        .other          _Z7sgemm_5PfS_S_,@"STO_CUDA_ENTRY STV_DEFAULT"
_Z7sgemm_5PfS_S_:
.text._Z7sgemm_5PfS_S_:
[----:B------:R-:W-:Y:S08]  /*0000*/  LDC R1, c[0x0][0x37c] ;  /* 0x0000df00ff017b82 */ /* 0x000ff00000000800 */
[----:B------:R-:W0:Y:S01]  /*0010*/  S2UR UR8, SR_CTAID.Y ;  /* 0x00000000000879c3 */ /* 0x000e220000002600 */
[----:B------:R-:W1:Y:S01]  /*0020*/  S2R R0, SR_TID.X ;  /* 0x0000000000007919 */ /* 0x000e620000002100 */
[----:B------:R-:W2:Y:S01]  /*0030*/  LDCU.128 UR4, c[0x0][0x380] ;  /* 0x00007000ff0477ac */ /* 0x000ea20008000c00 */
[----:B------:R-:W-:Y:S01]  /*0040*/  MOV R13, 0x230 ;  /* 0x00000230000d7802 */ /* 0x000fe20000000f00 */
[----:B------:R-:W3:Y:S04]  /*0050*/  LDCU UR19, c[0x0][0x360] ;  /* 0x00006c00ff1377ac */ /* 0x000ee80008000800 */
[----:B------:R-:W4:Y:S01]  /*0060*/  S2UR UR9, SR_CTAID.X ;  /* 0x00000000000979c3 */ /* 0x000f220000002500 */
[----:B0-----:R-:W-:-:S02]  /*0070*/  USHF.L.U32 UR8, UR8, 0x13, URZ ;  /* 0x0000001308087899 */ /* 0x001fc400080006ff */
[----:B---3--:R-:W-:Y:S02]  /*0080*/  USHF.R.U32.HI UR15, URZ, 0x3, UR19 ;  /* 0x00000003ff0f7899 */ /* 0x008fe40008011613 */
[----:B--2---:R-:W-:Y:S02]  /*0090*/  UIMAD.WIDE.U32 UR4, UR8, 0x4, UR4 ;  /* 0x00000004080478a5 */ /* 0x004fe4000f8e0004 */
[----:B------:R-:W-:Y:S02]  /*00a0*/  USHF.R.U32.HI UR18, URZ, 0x7, UR19 ;  /* 0x00000007ff127899 */ /* 0x000fe40008011613 */
[----:B----4-:R-:W-:Y:S01]  /*00b0*/  USHF.L.U32 UR9, UR9, 0x7, URZ ;  /* 0x0000000709097899 */ /* 0x010fe200080006ff */
[C---:B-1----:R-:W-:Y:S01]  /*00c0*/  SHF.L.U32 R6, R0.reuse, 0x3, RZ ;  /* 0x0000000300067819 */ /* 0x042fe200000006ff */
[----:B------:R-:W-:Y:S01]  /*00d0*/  IMAD.U32 R3, RZ, RZ, UR5 ;  /* 0x00000005ff037e24 */ /* 0x000fe2000f8e00ff */
[----:B------:R-:W-:Y:S01]  /*00e0*/  MOV R2, UR4 ;  /* 0x0000000400027c02 */ /* 0x000fe20008000f00 */
[----:B------:R-:W-:Y:S01]  /*00f0*/  UIMAD.WIDE.U32 UR6, UR9, 0x4, UR6 ;  /* 0x00000004090678a5 */ /* 0x000fe2000f8e0006 */
[----:B------:R-:W-:Y:S01]  /*0100*/  IMAD.U32 R65, RZ, RZ, UR5 ;  /* 0x00000005ff417e24 */ /* 0x000fe2000f8e00ff */
[----:B------:R-:W-:Y:S01]  /*0110*/  SHF.R.U32.HI R2, RZ, 0x4, R0 ;  /* 0x00000004ff027819 */ /* 0x000fe20000011600 */
[----:B------:R-:W-:Y:S01]  /*0120*/  ULOP3.LUT UR5, UR15, 0xff, URZ, 0xc0, !UPT ;  /* 0x000000ff0f057892 */ /* 0x000fe2000f8ec0ff */
[----:B------:R-:W-:Y:S01]  /*0130*/  MOV R65, R3 ;  /* 0x0000000300417202 */ /* 0x000fe20000000f00 */
[C---:B------:R-:W-:Y:S01]  /*0140*/  IMAD.SHL.U32 R3, R0.reuse, 0x200, RZ ;  /* 0x0000020000037824 */ /* 0x040fe200078e00ff */
[----:B------:R-:W-:Y:S01]  /*0150*/  MOV R4, UR6 ;  /* 0x0000000600047c02 */ /* 0x000fe20008000f00 */
[----:B------:R-:W-:Y:S01]  /*0160*/  IMAD.U32 R5, RZ, RZ, UR7 ;  /* 0x00000007ff057e24 */ /* 0x000fe2000f8e00ff */
[----:B------:R-:W-:Y:S01]  /*0170*/  SHF.L.U32 R4, R0, 0x5, RZ ;  /* 0x0000000500047819 */ /* 0x000fe200000006ff */
[----:B------:R-:W-:Y:S01]  /*0180*/  IMAD.U32 R67, RZ, RZ, UR7 ;  /* 0x00000007ff437e24 */ /* 0x000fe2000f8e00ff */
[----:B------:R-:W-:Y:S01]  /*0190*/  MOV R66, UR6 ;  /* 0x0000000600427c02 */ /* 0x000fe20008000f00 */
[----:B------:R-:W-:Y:S01]  /*01a0*/  IMAD.MOV.U32 R67, RZ, RZ, R5 ;  /* 0x000000ffff437224 */ /* 0x000fe200078e0005 */
[----:B------:R-:W-:-:S02]  /*01b0*/  LOP3.LUT R5, R4, 0x1000, RZ, 0xc0, !PT ;  /* 0x0000100004057812 */ /* 0x000fc400078ec0ff */
[----:B------:R-:W-:Y:S02]  /*01c0*/  LOP3.LUT R10, R0, 0x7, RZ, 0xc0, !PT ;  /* 0x00000007000a7812 */ /* 0x000fe400078ec0ff */
[--C-:B------:R-:W-:Y:S02]  /*01d0*/  LOP3.LUT R3, R3, 0x1f007, R0.reuse, 0xc8, !PT ;  /* 0x0001f00703037812 */ /* 0x100fe400078ec800 */
[----:B------:R-:W-:Y:S02]  /*01e0*/  LOP3.LUT R4, R6, 0x78, RZ, 0xc0, !PT ;  /* 0x0000007806047812 */ /* 0x000fe400078ec0ff */
[----:B------:R-:W-:Y:S02]  /*01f0*/  LOP3.LUT R5, R5, 0x7f, R0, 0xf8, !PT ;  /* 0x0000007f05057812 */ /* 0x000fe400078ef800 */
[----:B------:R-:W-:Y:S01]  /*0200*/  MOV R64, UR4 ;  /* 0x0000000400407c02 */ /* 0x000fe20008000f00 */
[----:B------:R-:W-:-:S06]  /*0210*/  UMOV UR4, 0x7f ;  /* 0x0000007f00047882 */ /* 0x000fcc0000000000 */
[----:B------:R-:W-:Y:S05]  /*0220*/  CALL.REL.NOINC `($__internal_0_$__cuda_sm20_div_u16) ;  /* 0x0000002800587944 */ /* 0x000fea0003c00000 */
[----:B------:R-:W-:Y:S01]  /*0230*/  VIADD R6, R15, 0x1 ;  /* 0x000000010f067836 */ /* 0x000fe20000000000 */
[----:B------:R-:W-:Y:S01]  /*0240*/  MOV R13, 0x2b0 ;  /* 0x000002b0000d7802 */ /* 0x000fe20000000f00 */
[----:B------:R-:W-:Y:S01]  /*0250*/  ULOP3.LUT UR5, UR18, 0xff, URZ, 0xc0, !UPT ;  /* 0x000000ff12057892 */ /* 0x000fe2000f8ec0ff */
[----:B------:R-:W-:Y:S02]  /*0260*/  UMOV UR4, 0x7 ;  /* 0x0000000700047882 */ /* 0x000fe40000000000 */
[----:B------:R-:W-:-:S04]  /*0270*/  LOP3.LUT R7, R6, 0xffff, RZ, 0xc0, !PT ;  /* 0x0000ffff06077812 */ /* 0x000fc800078ec0ff */
[C---:B------:R-:W-:Y:S02]  /*0280*/  LOP3.LUT R6, R7.reuse, 0x3, RZ, 0xc0, !PT ;  /* 0x0000000307067812 */ /* 0x040fe400078ec0ff */
[----:B------:R-:W-:-:S07]  /*0290*/  LOP3.LUT R7, R7, 0xfc, RZ, 0xc0, !PT ;  /* 0x000000fc07077812 */ /* 0x000fce00078ec0ff */
[----:B------:R-:W-:Y:S05]  /*02a0*/  CALL.REL.NOINC `($__internal_0_$__cuda_sm20_div_u16) ;  /* 0x0000002800387944 */ /* 0x000fea0003c00000 */
[----:B------:R-:W-:Y:S01]  /*02b0*/  SHF.R.U32.HI R9, RZ, 0x3, R0 ;  /* 0x00000003ff097819 */ /* 0x000fe20000011600 */
[----:B------:R-:W-:Y:S01]  /*02c0*/  IMAD.U32 R8, RZ, RZ, UR15 ;  /* 0x0000000fff087e24 */ /* 0x000fe2000f8e00ff */
[----:B------:R-:W-:Y:S01]  /*02d0*/  SHF.L.U32 R12, R0, 0x2, RZ ;  /* 0x00000002000c7819 */ /* 0x000fe200000006ff */
[----:B------:R-:W-:Y:S01]  /*02e0*/  VIADD R32, R15, 0x1 ;  /* 0x000000010f207836 */ /* 0x000fe20000000000 */
[C---:B------:R-:W-:Y:S01]  /*02f0*/  SHF.L.U32 R11, R9.reuse, 0x5, RZ ;  /* 0x00000005090b7819 */ /* 0x040fe200000006ff */
[----:B------:R-:W-:Y:S01]  /*0300*/  VIADD R9, R9, UR15 ;  /* 0x0000000f09097c36 */ /* 0x000fe20008000000 */
[----:B------:R-:W-:Y:S02]  /*0310*/  LOP3.LUT R13, R12, 0x1c, RZ, 0xc0, !PT ;  /* 0x0000001c0c0d7812 */ /* 0x000fe400078ec0ff */
[----:B------:R-:W-:Y:S02]  /*0320*/  CS2R R16, SRZ ;  /* 0x0000000000107805 */ /* 0x000fe4000001ff00 */
[C---:B------:R-:W-:Y:S01]  /*0330*/  LEA R12, R8.reuse, R11, 0x6 ;  /* 0x0000000b080c7211 */ /* 0x040fe200078e30ff */
[----:B------:R-:W-:Y:S01]  /*0340*/  IMAD R14, R8, 0x20, R11 ;  /* 0x00000020080e7824 */ /* 0x000fe200078e020b */
[----:B------:R-:W-:-:S02]  /*0350*/  LOP3.LUT R11, R11, R13, RZ, 0xfc, !PT ;  /* 0x0000000d0b0b7212 */ /* 0x000fc400078efcff */
[----:B------:R-:W-:Y:S02]  /*0360*/  CS2R R18, SRZ ;  /* 0x0000000000127805 */ /* 0x000fe4000001ff00 */
[----:B------:R-:W-:Y:S02]  /*0370*/  LOP3.LUT R32, R32, 0xffff, RZ, 0xc0, !PT ;  /* 0x0000ffff20207812 */ /* 0x000fe400078ec0ff */
[----:B------:R-:W-:Y:S02]  /*0380*/  CS2R R20, SRZ ;  /* 0x0000000000147805 */ /* 0x000fe4000001ff00 */
[----:B------:R-:W-:Y:S01]  /*0390*/  LEA R9, R9, R10, 0xc ;  /* 0x0000000a09097211 */ /* 0x000fe200078e60ff */
[----:B------:R-:W-:Y:S01]  /*03a0*/  IMAD.IADD R10, R12, 0x1, R13 ;  /* 0x000000010c0a7824 */ /* 0x000fe200078e020d */
[----:B------:R-:W-:Y:S02]  /*03b0*/  IADD3 R12, PT, PT, R13, R14, RZ ;  /* 0x0000000e0d0c7210 */ /* 0x000fe40007ffe0ff */
[----:B------:R-:W-:-:S02]  /*03c0*/  CS2R R14, SRZ ;  /* 0x00000000000e7805 */ /* 0x000fc4000001ff00 */
[----:B------:R-:W-:Y:S02]  /*03d0*/  IADD3 R13, PT, PT, -R7, RZ, RZ ;  /* 0x000000ff070d7210 */ /* 0x000fe40007ffe1ff */
[----:B------:R-:W-:Y:S02]  /*03e0*/  CS2R R22, SRZ ;  /* 0x0000000000167805 */ /* 0x000fe4000001ff00 */
[----:B------:R-:W-:Y:S02]  /*03f0*/  CS2R R24, SRZ ;  /* 0x0000000000187805 */ /* 0x000fe4000001ff00 */
[----:B------:R-:W-:Y:S02]  /*0400*/  CS2R R26, SRZ ;  /* 0x00000000001a7805 */ /* 0x000fe4000001ff00 */
[----:B------:R-:W-:Y:S02]  /*0410*/  CS2R R28, SRZ ;  /* 0x00000000001c7805 */ /* 0x000fe4000001ff00 */
[----:B------:R-:W-:-:S02]  /*0420*/  CS2R R30, SRZ ;  /* 0x00000000001e7805 */ /* 0x000fc4000001ff00 */
[----:B------:R-:W-:Y:S02]  /*0430*/  CS2R R40, SRZ ;  /* 0x0000000000287805 */ /* 0x000fe4000001ff00 */
        /* <DEDUP_REMOVED lines=21> */
[----:B------:R-:W-:Y:S01]  /*0590*/  CS2R R92, SRZ ;  /* 0x00000000005c7805 */ /* 0x000fe2000001ff00 */
[C-C-:B------:R-:W-:Y:S01]  /*05a0*/  IMAD R94, R8.reuse, 0x2000, R3.reuse ;  /* 0x00002000085e7824 */ /* 0x140fe200078e0203 */
[C---:B------:R-:W-:Y:S01]  /*05b0*/  LEA R96, R8.reuse, R3, 0xc ;  /* 0x0000000308607211 */ /* 0x040fe200078e60ff */
[----:B------:R-:W-:Y:S01]  /*05c0*/  IMAD R95, R8, 0x3000, R3 ;  /* 0x00003000085f7824 */ /* 0x000fe200078e0203 */
[----:B------:R-:W-:Y:S01]  /*05d0*/  LOP3.LUT R97, R32, 0x3, RZ, 0xc0, !PT ;  /* 0x0000000320617812 */ /* 0x000fe200078ec0ff */
[----:B------:R-:W-:Y:S01]  /*05e0*/  IMAD R99, R8, 0x60, R11 ;  /* 0x0000006008637824 */ /* 0x000fe200078e020b */
[----:B------:R-:W-:Y:S01]  /*05f0*/  LOP3.LUT R98, R32, 0xc, RZ, 0xc0, !PT ;  /* 0x0000000c20627812 */ /* 0x000fe200078ec0ff */
[----:B------:R-:W0:Y:S01]  /*0600*/  LDCU.64 UR16, c[0x0][0x358] ;  /* 0x00006b00ff1077ac */ /* 0x000e220008000a00 */
[----:B------:R-:W-:-:S05]  /*0610*/  UMOV UR4, URZ ;  /* 0x000000ff00047c82 */ /* 0x000fca0008000000 */
.L_x_14:
[----:B------:R-:W1:Y:S01]  /*0620*/  S2UR UR12, SR_CgaCtaId ;  /* 0x00000000000c79c3 */ /* 0x000e620000008800 */
[----:B------:R-:W-:Y:S01]  /*0630*/  IMAD.MOV R32, RZ, RZ, -R7 ;  /* 0x000000ffff207224 */ /* 0x000fe200078e0a07 */
[----:B------:R-:W-:Y:S01]  /*0640*/  UMOV UR7, 0x400 ;  /* 0x0000040000077882 */ /* 0x000fe20000000000 */
[----:B------:R-:W-:Y:S01]  /*0650*/  UIADD3 UR4, UPT, UPT, UR4, 0x8, URZ ;  /* 0x0000000804047890 */ /* 0x000fe2000fffe0ff */
[----:B------:R-:W-:Y:S01]  /*0660*/  MOV R103, R13 ;  /* 0x0000000d00677202 */ /* 0x000fe20000000f00 */
[----:B------:R-:W-:Y:S01]  /*0670*/  IMAD.MOV.U32 R121, RZ, RZ, R96 ;  /* 0x000000ffff797224 */ /* 0x000fe200078e0060 */
[----:B------:R-:W-:Y:S01]  /*0680*/  ISETP.GE.AND P0, PT, R32, RZ, PT ;  /* 0x000000ff2000720c */ /* 0x000fe20003f06270 */
[----:B------:R-:W-:Y:S01]  /*0690*/  UISETP.GE.U32.AND UP0, UPT, UR4, 0x1000, UPT ;  /* 0x000010000400788c */ /* 0x000fe2000bf06070 */
[----:B------:R-:W-:Y:S01]  /*06a0*/  MOV R111, R95 ;  /* 0x0000005f006f7202 */ /* 0x000fe20000000f00 */
[----:B------:R-:W-:Y:S01]  /*06b0*/  IMAD.MOV.U32 R123, RZ, RZ, R3 ;  /* 0x000000ffff7b7224 */ /* 0x000fe200078e0003 */
[----:B------:R-:W-:Y:S01]  /*06c0*/  MOV R105, R9 ;  /* 0x0000000900697202 */ /* 0x000fe20000000f00 */
[----:B------:R-:W-:Y:S01]  /*06d0*/  IMAD.MOV.U32 R109, RZ, RZ, R94 ;  /* 0x000000ffff6d7224 */ /* 0x000fe200078e005e */
[----:B-1----:R-:W-:-:S07]  /*06e0*/  ULEA UR10, UR12, UR7, 0x18 ;  /* 0x000000070c0a7291 */ /* 0x002fce000f8ec0ff */
[----:B------:R-:W-:Y:S01]  /*06f0*/  UMOV UR5, UR10 ;  /* 0x0000000a00057c82 */ /* 0x000fe20008000000 */
[----:B------:R-:W-:Y:S05]  /*0700*/  @P0 BRA `(.L_x_0) ;  /* 0x0000000400ec0947 */ /* 0x000fea0003800000 */
[----:B------:R-:W-:Y:S02]  /*0710*/  IADD3 R32, PT, PT, -R103, RZ, RZ ;  /* 0x000000ff67207210 */ /* 0x000fe40007ffe1ff */
[----:B------:R-:W-:Y:S02]  /*0720*/  PLOP3.LUT P0, PT, PT, PT, PT, 0x80, 0x8 ;  /* 0x000000000008781c */ /* 0x000fe40003f0f070 */
[----:B------:R-:W-:-:S13]  /*0730*/  ISETP.GT.AND P1, PT, R32, 0xc, PT ;  /* 0x0000000c2000780c */ /* 0x000fda0003f24270 */
[----:B------:R-:W-:Y:S05]  /*0740*/  @!P1 BRA `(.L_x_1) ;  /* 0x0000000400309947 */ /* 0x000fea0003800000 */
[----:B------:R-:W-:-:S13]  /*0750*/  PLOP3.LUT P0, PT, PT, PT, PT, 0x8, 0x80 ;  /* 0x000000000080781c */ /* 0x000fda0003f0e170 */
.L_x_2:
[----:B-1----:R-:W-:Y:S01]  /*0760*/  IMAD.WIDE.U32 R34, R123, 0x4, R64 ;  /* 0x000000047b227825 */ /* 0x002fe200078e0040 */
[----:B------:R-:W-:-:S03]  /*0770*/  LEA R119, R8, R121, 0xe ;  /* 0x0000007908777211 */ /* 0x000fc600078e70ff */
[----:B------:R-:W-:Y:S01]  /*0780*/  IMAD R117, R8, 0x4000, R123 ;  /* 0x0000400008757824 */ /* 0x000fe200078e027b */
[----:B0-----:R0:W2:Y:S01]  /*0790*/  LDG.E R104, desc[UR16][R34.64] ;  /* 0x0000001022687981 */ /* 0x0010a2000c1e1900 */
[----:B------:R-:W-:-:S04]  /*07a0*/  IMAD.WIDE.U32 R32, R119, 0x4, R64 ;  /* 0x0000000477207825 */ /* 0x000fc800078e0040 */
[--C-:B------:R-:W-:Y:S01]  /*07b0*/  IMAD.WIDE.U32 R36, R121, 0x4, R64.reuse ;  /* 0x0000000479247825 */ /* 0x100fe200078e0040 */
[C---:B------:R-:W-:Y:S01]  /*07c0*/  LEA R121, R8.reuse, R119, 0xe ;  /* 0x0000007708797211 */ /* 0x040fe200078e70ff */
[----:B------:R1:W3:Y:S02]  /*07d0*/  LDG.E R115, desc[UR16][R32.64] ;  /* 0x0000001020737981 */ /* 0x0002e4000c1e1900 */
[--C-:B------:R-:W-:Y:S02]  /*07e0*/  IMAD.WIDE.U32 R38, R109, 0x4, R64.reuse ;  /* 0x000000046d267825 */ /* 0x100fe400078e0040 */
[----:B------:R4:W5:Y:S02]  /*07f0*/  LDG.E R107, desc[UR16][R36.64] ;  /* 0x00000010246b7981 */ /* 0x000964000c1e1900 */
[----:B------:R-:W-:Y:S01]  /*0800*/  IMAD.WIDE.U32 R68, R111, 0x4, R64 ;  /* 0x000000046f447825 */ /* 0x000fe200078e0040 */
[C---:B------:R-:W-:Y:S01]  /*0810*/  LEA R111, R8.reuse, R111, 0xe ;  /* 0x0000006f086f7211 */ /* 0x040fe200078e70ff */
[----:B------:R4:W3:Y:S02]  /*0820*/  LDG.E R113, desc[UR16][R38.64] ;  /* 0x0000001026717981 */ /* 0x0008e4000c1e1900 */
[----:B0-----:R-:W-:-:S02]  /*0830*/  IMAD R35, R8, 0x4000, R109 ;  /* 0x0000400008237824 */ /* 0x001fc400078e026d */
[----:B------:R-:W-:Y:S01]  /*0840*/  IMAD.WIDE.U32 R72, R117, 0x4, R64 ;  /* 0x0000000475487825 */ /* 0x000fe200078e0040 */
[----:B------:R0:W3:Y:S03]  /*0850*/  LDG.E R106, desc[UR16][R68.64] ;  /* 0x00000010446a7981 */ /* 0x0000e6000c1e1900 */
[C---:B------:R-:W-:Y:S01]  /*0860*/  IMAD R123, R8.reuse, 0x4000, R117 ;  /* 0x00004000087b7824 */ /* 0x040fe200078e0275 */
[C---:B-1----:R-:W-:Y:S01]  /*0870*/  LEA R33, R8.reuse, R111, 0xe ;  /* 0x0000006f08217211 */ /* 0x042fe200078e70ff */
[----:B------:R-:W-:Y:S01]  /*0880*/  IMAD R119, R8, 0x4000, R35 ;  /* 0x0000400008777824 */ /* 0x000fe200078e0223 */
[----:B------:R1:W3:Y:S01]  /*0890*/  LDG.E R108, desc[UR16][R72.64] ;  /* 0x00000010486c7981 */ /* 0x0002e2000c1e1900 */
[----:B------:R-:W-:-:S04]  /*08a0*/  IMAD.WIDE.U32 R34, R35, 0x4, R64 ;  /* 0x0000000423227825 */ /* 0x000fc800078e0040 */
[--C-:B----4-:R-:W-:Y:S01]  /*08b0*/  IMAD.WIDE.U32 R36, R111, 0x4, R64.reuse ;  /* 0x000000046f247825 */ /* 0x110fe200078e0040 */
[C---:B------:R-:W-:Y:S01]  /*08c0*/  LEA R111, R8.reuse, R33, 0xe ;  /* 0x00000021086f7211 */ /* 0x040fe200078e70ff */
[----:B------:R4:W3:Y:S02]  /*08d0*/  LDG.E R109, desc[UR16][R34.64] ;  /* 0x00000010226d7981 */ /* 0x0008e4000c1e1900 */
[--C-:B------:R-:W-:Y:S02]  /*08e0*/  IMAD.WIDE.U32 R38, R123, 0x4, R64.reuse ;  /* 0x000000047b267825 */ /* 0x100fe400078e0040 */
[----:B------:R4:W3:Y:S02]  /*08f0*/  LDG.E R110, desc[UR16][R36.64] ;  /* 0x00000010246e7981 */ /* 0x0008e4000c1e1900 */
[----:B0-----:R-:W-:Y:S01]  /*0900*/  IMAD.WIDE.U32 R68, R121, 0x4, R64 ;  /* 0x0000000479447825 */ /* 0x001fe200078e0040 */
[C---:B------:R-:W-:Y:S01]  /*0910*/  LEA R121, R8.reuse, R121, 0xe ;  /* 0x0000007908797211 */ /* 0x040fe200078e70ff */
[----:B------:R0:W3:Y:S02]  /*0920*/  LDG.E R112, desc[UR16][R38.64] ;  /* 0x0000001026707981 */ /* 0x0000e4000c1e1900 */
[----:B------:R-:W-:-:S02]  /*0930*/  IMAD R123, R8, 0x4000, R123 ;  /* 0x00004000087b7824 */ /* 0x000fc400078e027b */
[----:B-1----:R-:W-:Y:S01]  /*0940*/  IMAD.WIDE.U32 R72, R119, 0x4, R64 ;  /* 0x0000000477487825 */ /* 0x002fe200078e0040 */
[----:B------:R1:W3:Y:S03]  /*0950*/  LDG.E R117, desc[UR16][R68.64] ;  /* 0x0000001044757981 */ /* 0x0002e6000c1e1900 */
[----:B------:R-:W-:Y:S02]  /*0960*/  IMAD R119, R8, 0x4000, R119 ;  /* 0x0000400008777824 */ /* 0x000fe400078e0277 */
[--C-:B------:R-:W-:Y:S01]  /*0970*/  IMAD.WIDE.U32 R32, R33, 0x4, R64.reuse ;  /* 0x0000000421207825 */ /* 0x100fe200078e0040 */
[----:B------:R-:W3:Y:S03]  /*0980*/  LDG.E R73, desc[UR16][R72.64] ;  /* 0x0000001048497981 */ /* 0x000ee6000c1e1900 */
[----:B----4-:R-:W-:-:S02]  /*0990*/  IMAD.WIDE.U32 R34, R123, 0x4, R64 ;  /* 0x000000047b227825 */ /* 0x010fc400078e0040 */
[----:B------:R4:W3:Y:S02]  /*09a0*/  LDG.E R32, desc[UR16][R32.64] ;  /* 0x0000001020207981 */ /* 0x0008e4000c1e1900 */
[--C-:B------:R-:W-:Y:S02]  /*09b0*/  IMAD.WIDE.U32 R36, R121, 0x4, R64.reuse ;  /* 0x0000000479247825 */ /* 0x100fe400078e0040 */
[----:B------:R-:W3:Y:S02]  /*09c0*/  LDG.E R34, desc[UR16][R34.64] ;  /* 0x0000001022227981 */ /* 0x000ee4000c1e1900 */
[--C-:B0-----:R-:W-:Y:S02]  /*09d0*/  IMAD.WIDE.U32 R38, R119, 0x4, R64.reuse ;  /* 0x0000000477267825 */ /* 0x101fe400078e0040 */
[----:B------:R-:W3:Y:S02]  /*09e0*/  LDG.E R37, desc[UR16][R36.64] ;  /* 0x0000001024257981 */ /* 0x000ee4000c1e1900 */
[----:B-1----:R-:W-:-:S02]  /*09f0*/  IMAD.WIDE.U32 R68, R111, 0x4, R64 ;  /* 0x000000046f447825 */ /* 0x002fc400078e0040 */
[----:B------:R-:W3:Y:S04]  /*0a00*/  LDG.E R39, desc[UR16][R38.64] ;  /* 0x0000001026277981 */ /* 0x000ee8000c1e1900 */
[----:B------:R-:W3:Y:S01]  /*0a10*/  LDG.E R68, desc[UR16][R68.64] ;  /* 0x0000001044447981 */ /* 0x000ee2000c1e1900 */
[----:B------:R-:W-:Y:S01]  /*0a20*/  ULEA UR6, UR15, UR5, 0x7 ;  /* 0x000000050f067291 */ /* 0x000fe2000f8e38ff */
[----:B------:R-:W-:-:S03]  /*0a30*/  VIADD R103, R103, 0x10 ;  /* 0x0000001067677836 */ /* 0x000fc60000000000 */
[----:B------:R-:W-:Y:S01]  /*0a40*/  ULEA UR13, UR15, UR6, 0x7 ;  /* 0x000000060f0d7291 */ /* 0x000fe2000f8e38ff */
[----:B----4-:R-:W-:Y:S01]  /*0a50*/  IMAD R33, R8, 0x4000, R105 ;  /* 0x0000400008217824 */ /* 0x010fe200078e0269 */
[----:B------:R-:W-:-:S04]  /*0a60*/  ISETP.GE.AND P1, PT, R103, -0xc, PT ;  /* 0xfffffff46700780c */ /* 0x000fc80003f26270 */
[----:B------:R-:W-:-:S04]  /*0a70*/  LEA R33, R8, R33, 0xe ;  /* 0x0000002108217211 */ /* 0x000fc800078e70ff */
[C---:B------:R-:W-:Y:S01]  /*0a80*/  LEA R33, R8.reuse, R33, 0xe ;  /* 0x0000002108217211 */ /* 0x040fe200078e70ff */
[C---:B------:R-:W-:Y:S01]  /*0a90*/  IMAD R121, R8.reuse, 0x4000, R121 ;  /* 0x0000400008797824 */ /* 0x040fe200078e0279 */
[C---:B------:R-:W-:Y:S01]  /*0aa0*/  LEA R123, R8.reuse, R123, 0xe ;  /* 0x0000007b087b7211 */ /* 0x040fe200078e70ff */
[C---:B------:R-:W-:Y:S02]  /*0ab0*/  IMAD R111, R8.reuse, 0x4000, R111 ;  /* 0x00004000086f7824 */ /* 0x040fe400078e026f */
[----:B------:R-:W-:Y:S01]  /*0ac0*/  IMAD R105, R8, 0x4000, R33 ;  /* 0x0000400008697824 */ /* 0x000fe200078e0221 */
[----:B--2---:R-:W-:Y:S04]  /*0ad0*/  STS [R11+UR5], R104 ;  /* 0x000000680b007988 */ /* 0x004fe80008000805 */
[----:B-----5:R-:W-:Y:S04]  /*0ae0*/  STS [R12+UR5], R107 ;  /* 0x0000006b0c007988 */ /* 0x020fe80008000805 */
[----:B---3--:R-:W-:Y:S04]  /*0af0*/  STS [R10+UR5], R113 ;  /* 0x000000710a007988 */ /* 0x008fe80008000805 */
[----:B------:R-:W-:Y:S01]  /*0b00*/  STS [R99+UR5], R106 ;  /* 0x0000006a63007988 */ /* 0x000fe20008000805 */
[----:B------:R-:W-:-:S03]  /*0b10*/  ULEA UR5, UR15, UR13, 0x7 ;  /* 0x0000000d0f057291 */ /* 0x000fc6000f8e38ff */
[----:B------:R-:W-:Y:S04]  /*0b20*/  STS [R11+UR6], R108 ;  /* 0x0000006c0b007988 */ /* 0x000fe80008000806 */
[----:B------:R-:W-:Y:S04]  /*0b30*/  STS [R12+UR6], R115 ;  /* 0x000000730c007988 */ /* 0x000fe80008000806 */
[----:B------:R0:W-:Y:S04]  /*0b40*/  STS [R10+UR6], R109 ;  /* 0x0000006d0a007988 */ /* 0x0001e80008000806 */
        /* <DEDUP_REMOVED lines=8> */
[----:B------:R1:W-:Y:S01]  /*0bd0*/  STS [R99+UR5], R68 ;  /* 0x0000004463007988 */ /* 0x0003e20008000805 */
[----:B------:R-:W-:Y:S01]  /*0be0*/  ULEA UR5, UR15, UR5, 0x7 ;  /* 0x000000050f057291 */ /* 0x000fe2000f8e38ff */
[----:B0-----:R-:W-:Y:S01]  /*0bf0*/  LEA R109, R8, R119, 0xe ;  /* 0x00000077086d7211 */ /* 0x001fe200078e70ff */
[----:B------:R-:W-:Y:S10]  /*0c00*/  @!P1 BRA `(.L_x_2) ;  /* 0xfffffff800d49947 */ /* 0x000ff4000383ffff */
.L_x_1:
[----:B-1----:R-:W-:-:S04]  /*0c10*/  IADD3 R32, PT, PT, -R103, RZ, RZ ;  /* 0x000000ff67207210 */ /* 0x002fc80007ffe1ff */
[----:B------:R-:W-:-:S13]  /*0c20*/  ISETP.GT.AND P1, PT, R32, 0x4, PT ;  /* 0x000000042000780c */ /* 0x000fda0003f24270 */
[----:B------:R-:W-:Y:S05]  /*0c30*/  @!P1 BRA `(.L_x_3) ;  /* 0x0000000000989947 */ /* 0x000fea0003800000 */
[----:B------:R-:W-:Y:S01]  /*0c40*/  IMAD.WIDE.U32 R68, R123, 0x4, R64 ;  /* 0x000000047b447825 */ /* 0x000fe200078e0040 */
[----:B------:R-:W-:-:S03]  /*0c50*/  LEA R113, R8, R111, 0xe ;  /* 0x0000006f08717211 */ /* 0x000fc600078e70ff */
[----:B------:R-:W-:Y:S01]  /*0c60*/  IMAD.WIDE.U32 R106, R121, 0x4, R64 ;  /* 0x00000004796a7825 */ /* 0x000fe200078e0040 */
[C---:B------:R-:W-:Y:S01]  /*0c70*/  LEA R121, R8.reuse, R121, 0xe ;  /* 0x0000007908797211 */ /* 0x040fe200078e70ff */
[----:B0-----:R0:W2:Y:S02]  /*0c80*/  LDG.E R104, desc[UR16][R68.64] ;  /* 0x0000001044687981 */ /* 0x0010a4000c1e1900 */
[C---:B------:R-:W-:Y:S02]  /*0c90*/  IMAD R123, R8.reuse, 0x4000, R123 ;  /* 0x00004000087b7824 */ /* 0x040fe400078e027b */
[----:B------:R-:W-:Y:S01]  /*0ca0*/  IMAD.WIDE.U32 R72, R109, 0x4, R64 ;  /* 0x000000046d487825 */ /* 0x000fe200078e0040 */
[----:B------:R-:W3:Y:S03]  /*0cb0*/  LDG.E R107, desc[UR16][R106.64] ;  /* 0x000000106a6b7981 */ /* 0x000ee6000c1e1900 */
[----:B------:R-:W-:-:S02]  /*0cc0*/  IMAD R109, R8, 0x4000, R109 ;  /* 0x00004000086d7824 */ /* 0x000fc400078e026d */
[--C-:B------:R-:W-:Y:S01]  /*0cd0*/  IMAD.WIDE.U32 R32, R111, 0x4, R64.reuse ;  /* 0x000000046f207825 */ /* 0x100fe200078e0040 */
[----:B------:R-:W4:Y:S03]  /*0ce0*/  LDG.E R73, desc[UR16][R72.64] ;  /* 0x0000001048497981 */ /* 0x000f26000c1e1900 */
[--C-:B------:R-:W-:Y:S02]  /*0cf0*/  IMAD.WIDE.U32 R34, R123, 0x4, R64.reuse ;  /* 0x000000047b227825 */ /* 0x100fe400078e0040 */
[----:B------:R-:W5:Y:S02]  /*0d00*/  LDG.E R32, desc[UR16][R32.64] ;  /* 0x0000001020207981 */ /* 0x000f64000c1e1900 */
[--C-:B------:R-:W-:Y:S02]  /*0d10*/  IMAD.WIDE.U32 R36, R121, 0x4, R64.reuse ;  /* 0x0000000479247825 */ /* 0x100fe400078e0040 */
[----:B------:R-:W5:Y:S02]  /*0d20*/  LDG.E R34, desc[UR16][R34.64] ;  /* 0x0000001022227981 */ /* 0x000f64000c1e1900 */
[----:B------:R-:W-:-:S02]  /*0d30*/  IMAD.WIDE.U32 R38, R109, 0x4, R64 ;  /* 0x000000046d267825 */ /* 0x000fc400078e0040 */
[----:B------:R-:W5:Y:S02]  /*0d40*/  LDG.E R37, desc[UR16][R36.64] ;  /* 0x0000001024257981 */ /* 0x000f64000c1e1900 */
[----:B0-----:R-:W-:Y:S02]  /*0d50*/  IMAD.WIDE.U32 R68, R113, 0x4, R64 ;  /* 0x0000000471447825 */ /* 0x001fe400078e0040 */
[----:B------:R-:W5:Y:S04]  /*0d60*/  LDG.E R39, desc[UR16][R38.64] ;  /* 0x0000001026277981 */ /* 0x000f68000c1e1900 */
[----:B------:R-:W5:Y:S01]  /*0d70*/  LDG.E R68, desc[UR16][R68.64] ;  /* 0x0000001044447981 */ /* 0x000f62000c1e1900 */
[----:B------:R-:W-:Y:S01]  /*0d80*/  ULEA UR6, UR15, UR5, 0x7 ;  /* 0x000000050f067291 */ /* 0x000fe2000f8e38ff */
[C---:B------:R-:W-:Y:S01]  /*0d90*/  IMAD R105, R8.reuse, 0x4000, R105 ;  /* 0x0000400008697824 */ /* 0x040fe200078e0269 */
[----:B------:R-:W-:Y:S01]  /*0da0*/  PLOP3.LUT P0, PT, PT, PT, PT, 0x8, 0x80 ;  /* 0x000000000080781c */ /* 0x000fe20003f0e170 */
[C---:B------:R-:W-:Y:S01]  /*0db0*/  IMAD R121, R8.reuse, 0x4000, R121 ;  /* 0x0000400008797824 */ /* 0x040fe200078e0279 */
[----:B------:R-:W-:Y:S01]  /*0dc0*/  IADD3 R103, PT, PT, R103, 0x8, RZ ;  /* 0x0000000867677810 */ /* 0x000fe20007ffe0ff */
[C---:B------:R-:W-:Y:S01]  /*0dd0*/  IMAD R105, R8.reuse, 0x4000, R105 ;  /* 0x0000400008697824 */ /* 0x040fe200078e0269 */
[----:B------:R-:W-:-:S02]  /*0de0*/  LEA R123, R8, R123, 0xe ;  /* 0x0000007b087b7211 */ /* 0x000fc400078e70ff */
[C---:B------:R-:W-:Y:S02]  /*0df0*/  LEA R109, R8.reuse, R109, 0xe ;  /* 0x0000006d086d7211 */ /* 0x040fe400078e70ff */
[----:B------:R-:W-:Y:S01]  /*0e00*/  LEA R111, R8, R113, 0xe ;  /* 0x00000071086f7211 */ /* 0x000fe200078e70ff */
[----:B--2---:R1:W-:Y:S04]  /*0e10*/  STS [R11+UR5], R104 ;  /* 0x000000680b007988 */ /* 0x0043e80008000805 */
[----:B---3--:R1:W-:Y:S04]  /*0e20*/  STS [R12+UR5], R107 ;  /* 0x0000006b0c007988 */ /* 0x0083e80008000805 */
[----:B----4-:R1:W-:Y:S04]  /*0e30*/  STS [R10+UR5], R73 ;  /* 0x000000490a007988 */ /* 0x0103e80008000805 */
[----:B-----5:R1:W-:Y:S04]  /*0e40*/  STS [R99+UR5], R32 ;  /* 0x0000002063007988 */ /* 0x0203e80008000805 */
[----:B------:R1:W-:Y:S04]  /*0e50*/  STS [R11+UR6], R34 ;  /* 0x000000220b007988 */ /* 0x0003e80008000806 */
[----:B------:R1:W-:Y:S04]  /*0e60*/  STS [R12+UR6], R37 ;  /* 0x000000250c007988 */ /* 0x0003e80008000806 */
[----:B------:R1:W-:Y:S04]  /*0e70*/  STS [R10+UR6], R39 ;  /* 0x000000270a007988 */ /* 0x0003e80008000806 */
[----:B------:R1:W-:Y:S01]  /*0e80*/  STS [R99+UR6], R68 ;  /* 0x0000004463007988 */ /* 0x0003e20008000806 */
[----:B------:R-:W-:-:S12]  /*0e90*/  ULEA UR5, UR15, UR6, 0x7 ;  /* 0x000000060f057291 */ /* 0x000fd8000f8e38ff */
.L_x_3:
[----:B------:R-:W-:-:S13]  /*0ea0*/  ISETP.NE.OR P0, PT, R103, RZ, P0 ;  /* 0x000000ff6700720c */ /* 0x000fda0000705670 */
[----:B------:R-:W-:Y:S05]  /*0eb0*/  @!P0 BRA `(.L_x_4) ;  /* 0x0000000000548947 */ /* 0x000fea0003800000 */
.L_x_0:
[----:B-12---:R-:W-:-:S04]  /*0ec0*/  IMAD.WIDE.U32 R38, R123, 0x4, R64 ;  /* 0x000000047b267825 */ /* 0x006fc800078e0040 */
[--C-:B------:R-:W-:Y:S02]  /*0ed0*/  IMAD.WIDE.U32 R36, R121, 0x4, R64.reuse ;  /* 0x0000000479247825 */ /* 0x100fe400078e0040 */
[----:B0-----:R-:W2:Y:S02]  /*0ee0*/  LDG.E R38, desc[UR16][R38.64] ;  /* 0x0000001026267981 */ /* 0x001ea4000c1e1900 */
[--C-:B------:R-:W-:Y:S02]  /*0ef0*/  IMAD.WIDE.U32 R34, R109, 0x4, R64.reuse ;  /* 0x000000046d227825 */ /* 0x100fe400078e0040 */
[----:B------:R-:W3:Y:S02]  /*0f00*/  LDG.E R37, desc[UR16][R36.64] ;  /* 0x0000001024257981 */ /* 0x000ee4000c1e1900 */
[----:B------:R-:W-:Y:S02]  /*0f10*/  IMAD.WIDE.U32 R32, R111, 0x4, R64 ;  /* 0x000000046f207825 */ /* 0x000fe400078e0040 */
[----:B------:R-:W4:Y:S04]  /*0f20*/  LDG.E R35, desc[UR16][R34.64] ;  /* 0x0000001022237981 */ /* 0x000f28000c1e1900 */
[----:B------:R-:W5:Y:S01]  /*0f30*/  LDG.E R32, desc[UR16][R32.64] ;  /* 0x0000001020207981 */ /* 0x000f62000c1e1900 */
[----:B------:R-:W-:-:S05]  /*0f40*/  VIADD R103, R103, 0x4 ;  /* 0x0000000467677836 */ /* 0x000fca0000000000 */
[----:B------:R-:W-:Y:S01]  /*0f50*/  ISETP.NE.AND P0, PT, R103, RZ, PT ;  /* 0x000000ff6700720c */ /* 0x000fe20003f05270 */
[C---:B------:R-:W-:Y:S01]  /*0f60*/  IMAD R121, R8.reuse, 0x4000, R121 ;  /* 0x0000400008797824 */ /* 0x040fe200078e0279 */
[C---:B------:R-:W-:Y:S02]  /*0f70*/  LEA R105, R8.reuse, R105, 0xe ;  /* 0x0000006908697211 */ /* 0x040fe400078e70ff */
[C---:B------:R-:W-:Y:S02]  /*0f80*/  LEA R123, R8.reuse, R123, 0xe ;  /* 0x0000007b087b7211 */ /* 0x040fe400078e70ff */
[C---:B------:R-:W-:Y:S02]  /*0f90*/  LEA R109, R8.reuse, R109, 0xe ;  /* 0x0000006d086d7211 */ /* 0x040fe400078e70ff */
[----:B------:R-:W-:Y:S01]  /*0fa0*/  LEA R111, R8, R111, 0xe ;  /* 0x0000006f086f7211 */ /* 0x000fe200078e70ff */
[----:B--2---:R2:W-:Y:S04]  /*0fb0*/  STS [R11+UR5], R38 ;  /* 0x000000260b007988 */ /* 0x0045e80008000805 */
[----:B---3--:R2:W-:Y:S04]  /*0fc0*/  STS [R12+UR5], R37 ;  /* 0x000000250c007988 */ /* 0x0085e80008000805 */
[----:B----4-:R2:W-:Y:S04]  /*0fd0*/  STS [R10+UR5], R35 ;  /* 0x000000230a007988 */ /* 0x0105e80008000805 */
[----:B-----5:R2:W-:Y:S01]  /*0fe0*/  STS [R99+UR5], R32 ;  /* 0x0000002063007988 */ /* 0x0205e20008000805 */
[----:B------:R-:W-:Y:S01]  /*0ff0*/  ULEA UR5, UR15, UR5, 0x7 ;  /* 0x000000050f057291 */ /* 0x000fe2000f8e38ff */
[----:B------:R-:W-:Y:S11]  /*1000*/  @P0 BRA `(.L_x_0) ;  /* 0xfffffffc00ac0947 */ /* 0x000ff6000383ffff */
.L_x_4:
[----:B------:R-:W-:Y:S02]  /*1010*/  ISETP.NE.AND P1, PT, R6, RZ, PT ;  /* 0x000000ff0600720c */ /* 0x000fe40003f25270 */
[----:B------:R-:W-:-:S11]  /*1020*/  ISETP.GT.AND P0, PT, R98, RZ, PT ;  /* 0x000000ff6200720c */ /* 0x000fd60003f04270 */
[----:B------:R-:W-:Y:S05]  /*1030*/  @!P1 BRA `(.L_x_5) ;  /* 0x0000000000309947 */ /* 0x000fea0003800000 */
[----:B-12---:R-:W-:-:S06]  /*1040*/  IMAD.WIDE.U32 R32, R123, 0x4, R64 ;  /* 0x000000047b207825 */ /* 0x006fcc00078e0040 */
[----:B0-----:R-:W2:Y:S01]  /*1050*/  LDG.E R32, desc[UR16][R32.64] ;  /* 0x0000001020207981 */ /* 0x001ea2000c1e1900 */
[----:B------:R-:W-:-:S03]  /*1060*/  ISETP.NE.AND P1, PT, R6, 0x1, PT ;  /* 0x000000010600780c */ /* 0x000fc60003f25270 */
[----:B--2---:R3:W-:Y:S10]  /*1070*/  STS [R11+UR5], R32 ;  /* 0x000000200b007988 */ /* 0x0047f40008000805 */
[----:B------:R-:W-:Y:S05]  /*1080*/  @!P1 BRA `(.L_x_5) ;  /* 0x00000000001c9947 */ /* 0x000fea0003800000 */
[----:B------:R-:W-:Y:S01]  /*1090*/  ISETP.NE.AND P1, PT, R6, 0x2, PT ;  /* 0x000000020600780c */ /* 0x000fe20003f25270 */
[----:B------:R-:W-:-:S06]  /*10a0*/  IMAD.WIDE.U32 R34, R105, 0x4, R64 ;  /* 0x0000000469227825 */ /* 0x000fcc00078e0040 */
[----:B------:R-:W2:Y:S06]  /*10b0*/  LDG.E R35, desc[UR16][R34.64] ;  /* 0x0000001022237981 */ /* 0x000eac000c1e1900 */
[----:B---3--:R-:W-:-:S06]  /*10c0*/  @P1 IMAD.WIDE.U32 R32, R109, 0x4, R64 ;  /* 0x000000046d201825 */ /* 0x008fcc00078e0040 */
[----:B------:R-:W3:Y:S04]  /*10d0*/  @P1 LDG.E R33, desc[UR16][R32.64] ;  /* 0x0000001020211981 */ /* 0x000ee8000c1e1900 */
[----:B--2---:R4:W-:Y:S04]  /*10e0*/  STS [R12+UR5], R35 ;  /* 0x000000230c007988 */ /* 0x0049e80008000805 */
[----:B---3--:R4:W-:Y:S02]  /*10f0*/  @P1 STS [R10+UR5], R33 ;  /* 0x000000210a001988 */ /* 0x0089e40008000805 */
.L_x_5:
[----:B------:R-:W-:Y:S01]  /*1100*/  UMOV UR5, URZ ;  /* 0x000000ff00057c82 */ /* 0x000fe20008000000 */
[----:B------:R-:W-:Y:S01]  /*1110*/  UMOV UR6, URZ ;  /* 0x000000ff00067c82 */ /* 0x000fe20008000000 */
[----:B------:R-:W-:Y:S05]  /*1120*/  @!P0 BRA `(.L_x_6) ;  /* 0x0000000c00208947 */ /* 0x000fea0003800000 */
[----:B-123--:R-:W-:Y:S01]  /*1130*/  VIADD R32, R98, -UR6 ;  /* 0x8000000662207c36 */ /* 0x00efe20008000000 */
[----:B------:R-:W-:-:S04]  /*1140*/  PLOP3.LUT P0, PT, PT, PT, PT, 0x80, 0x8 ;  /* 0x000000000008781c */ /* 0x000fc80003f0f070 */
[----:B------:R-:W-:-:S13]  /*1150*/  ISETP.GT.AND P1, PT, R32, 0xc, PT ;  /* 0x0000000c2000780c */ /* 0x000fda0003f24270 */
[----:B------:R-:W-:Y:S05]  /*1160*/  @!P1 BRA `(.L_x_7) ;  /* 0x0000000400f49947 */ /* 0x000fea0003800000 */
[----:B------:R-:W-:Y:S02]  /*1170*/  PLOP3.LUT P0, PT, PT, PT, PT, 0x8, 0x80 ;  /* 0x000000000080781c */ /* 0x000fe40003f0e170 */
[----:B------:R-:W-:-:S11]  /*1180*/  IADD3 R103, PT, PT, R98, -0xc, RZ ;  /* 0xfffffff462677810 */ /* 0x000fd60007ffe0ff */
.L_x_8:
[----:B------:R-:W-:Y:S02]  /*1190*/  ULEA UR11, UR18, UR5, 0x2 ;  /* 0x00000005120b7291 */ /* 0x000fe4000f8e10ff */
[----:B------:R-:W-:Y:S01]  /*11a0*/  MOV R73, UR5 ;  /* 0x0000000500497c02 */ /* 0x000fe20008000f00 */
[----:B------:R-:W-:-:S04]  /*11b0*/  UIADD3 UR13, UPT, UPT, UR18, UR5, URZ ;  /* 0x00000005120d7290 */ /* 0x000fc8000fffe0ff */
[----:B------:R-:W-:Y:S01]  /*11c0*/  UIADD3 UR5, UPT, UPT, UR18, UR13, URZ ;  /* 0x0000000d12057290 */ /* 0x000fe2000fffe0ff */
[----:B------:R-:W-:Y:S01]  /*11d0*/  MOV R72, UR11 ;  /* 0x0000000b00487c02 */ /* 0x000fe20008000f00 */
[----:B-1--4-:R-:W-:Y:S01]  /*11e0*/  IMAD R35, R73, 0x1000, R5 ;  /* 0x0000100049237824 */ /* 0x012fe200078e0205 */
[----:B------:R-:W-:Y:S01]  /*11f0*/  MOV R32, UR13 ;  /* 0x0000000d00207c02 */ /* 0x000fe20008000f00 */
[----:B------:R-:W-:Y:S01]  /*1200*/  UIADD3 UR13, UPT, UPT, UR18, UR11, URZ ;  /* 0x0000000b120d7290 */ /* 0x000fe2000fffe0ff */
[-C--:B------:R-:W-:Y:S01]  /*1210*/  LEA R39, R72, R5.reuse, 0xc ;  /* 0x0000000548277211 */ /* 0x080fe200078e60ff */
[----:B------:R-:W-:Y:S01]  /*1220*/  ULEA UR11, UR18, UR11, 0x2 ;  /* 0x0000000b120b7291 */ /* 0x000fe2000f8e10ff */
[----:B------:R-:W-:Y:S01]  /*1230*/  MOV R36, UR5 ;  /* 0x0000000500247c02 */ /* 0x000fe20008000f00 */
[--C-:B------:R-:W-:Y:S01]  /*1240*/  IMAD.WIDE.U32 R34, R35, 0x4, R66.reuse ;  /* 0x0000000423227825 */ /* 0x100fe200078e0042 */
[----:B------:R-:W-:Y:S02]  /*1250*/  UIADD3 UR5, UPT, UPT, UR18, UR5, URZ ;  /* 0x0000000512057290 */ /* 0x000fe4000fffe0ff */
[-C--:B------:R-:W-:Y:S01]  /*1260*/  LEA R37, R36, R5.reuse, 0xc ;  /* 0x0000000524257211 */ /* 0x080fe200078e60ff */
[----:B------:R-:W-:Y:S01]  /*1270*/  IMAD.U32 R68, RZ, RZ, UR13 ;  /* 0x0000000dff447e24 */ /* 0x000fe2000f8e00ff */
[----:B------:R-:W-:Y:S01]  /*1280*/  UIADD3 UR13, UPT, UPT, UR18, UR13, URZ ;  /* 0x0000000d120d7290 */ /* 0x000fe2000fffe0ff */
[----:B------:R-:W-:Y:S01]  /*1290*/  IMAD.WIDE.U32 R38, R39, 0x4, R66 ;  /* 0x0000000427267825 */ /* 0x000fe200078e0042 */
[----:B0-----:R0:W2:Y:S01]  /*12a0*/  LDG.E R100, desc[UR16][R34.64] ;  /* 0x0000001022647981 */ /* 0x0010a2000c1e1900 */
[----:B------:R-:W-:Y:S01]  /*12b0*/  MOV R101, UR11 ;  /* 0x0000000b00657c02 */ /* 0x000fe20008000f00 */
[----:B------:R-:W-:Y:S01]  /*12c0*/  UIADD3 UR21, UPT, UPT, UR18, UR11, URZ ;  /* 0x0000000b12157290 */ /* 0x000fe2000fffe0ff */
[----:B------:R-:W-:Y:S01]  /*12d0*/  IMAD R33, R32, 0x1000, R5 ;  /* 0x0000100020217824 */ /* 0x000fe200078e0205 */
[----:B------:R1:W3:Y:S01]  /*12e0*/  LDG.E R104, desc[UR16][R38.64] ;  /* 0x0000001026687981 */ /* 0x0002e2000c1e1900 */
[----:B------:R-:W-:Y:S01]  /*12f0*/  IMAD.WIDE.U32 R36, R37, 0x4, R66 ;  /* 0x0000000425247825 */ /* 0x000fe200078e0042 */
[----:B------:R-:W-:Y:S01]  /*1300*/  LEA R107, R101, R5, 0xc ;  /* 0x00000005656b7211 */ /* 0x000fe200078e60ff */
[----:B------:R-:W-:-:S02]  /*1310*/  ULEA UR14, UR18, UR11, 0x2 ;  /* 0x0000000b120e7291 */ /* 0x000fc4000f8e10ff */
[----:B0-----:R-:W-:Y:S01]  /*1320*/  IMAD R35, R68, 0x1000, R5 ;  /* 0x0000100044237824 */ /* 0x001fe200078e0205 */
[----:B------:R-:W-:Y:S01]  /*1330*/  MOV R68, UR5 ;  /* 0x0000000500447c02 */ /* 0x000fe20008000f00 */
[--C-:B------:R-:W-:Y:S01]  /*1340*/  IMAD.WIDE.U32 R32, R33, 0x4, R66.reuse ;  /* 0x0000000421207825 */ /* 0x100fe200078e0042 */
[----:B------:R-:W-:Y:S01]  /*1350*/  UIADD3 UR5, UPT, UPT, UR18, UR21, URZ ;  /* 0x0000001512057290 */ /* 0x000fe2000fffe0ff */
[----:B-1----:R-:W-:Y:S01]  /*1360*/  MOV R38, UR13 ;  /* 0x0000000d00267c02 */ /* 0x002fe20008000f00 */
[----:B------:R-:W-:Y:S01]  /*1370*/  UIADD3 UR20, UPT, UPT, UR18, UR13, URZ ;  /* 0x0000000d12147290 */ /* 0x000fe2000fffe0ff */
[----:B------:R-:W-:Y:S01]  /*1380*/  IMAD.WIDE.U32 R34, R35, 0x4, R66 ;  /* 0x0000000423227825 */ /* 0x000fe200078e0042 */
[----:B------:R0:W4:Y:S01]  /*1390*/  LDG.E R102, desc[UR16][R32.64] ;  /* 0x0000001020667981 */ /* 0x000122000c1e1900 */
[----:B------:R-:W-:Y:S02]  /*13a0*/  UIADD3 UR11, UPT, UPT, UR18, UR14, URZ ;  /* 0x0000000e120b7290 */ /* 0x000fe4000fffe0ff */
[--C-:B------:R-:W-:Y:S01]  /*13b0*/  IMAD R69, R68, 0x1000, R5.reuse ;  /* 0x0000100044457824 */ /* 0x100fe200078e0205 */
[----:B------:R1:W5:Y:S01]  /*13c0*/  LDG.E R105, desc[UR16][R36.64] ;  /* 0x0000001024697981 */ /* 0x000362000c1e1900 */
[----:B------:R-:W-:Y:S01]  /*13d0*/  IMAD R39, R38, 0x1000, R5 ;  /* 0x0000100026277824 */ /* 0x000fe200078e0205 */
[----:B------:R-:W-:Y:S01]  /*13e0*/  MOV R38, UR5 ;  /* 0x0000000500267c02 */ /* 0x000fe20008000f00 */
[--C-:B------:R-:W-:Y:S01]  /*13f0*/  IMAD.WIDE.U32 R68, R69, 0x4, R66.reuse ;  /* 0x0000000445447825 */ /* 0x100fe200078e0042 */
[----:B------:R-:W-:Y:S01]  /*1400*/  UIADD3 UR5, UPT, UPT, UR18, UR5, URZ ;  /* 0x0000000512057290 */ /* 0x000fe2000fffe0ff */
[----:B------:R1:W3:Y:S02]  /*1410*/  LDG.E R106, desc[UR16][R34.64] ;  /* 0x00000010226a7981 */ /* 0x0002e4000c1e1900 */
[----:B0-----:R-:W-:Y:S01]  /*1420*/  IMAD.WIDE.U32 R32, R107, 0x4, R66 ;  /* 0x000000046b207825 */ /* 0x001fe200078e0042 */
[----:B------:R-:W-:Y:S01]  /*1430*/  UIADD3 UR13, UPT, UPT, UR18, UR11, URZ ;  /* 0x0000000b120d7290 */ /* 0x000fe2000fffe0ff */
[----:B------:R0:W3:Y:S01]  /*1440*/  LDG.E R108, desc[UR16][R68.64] ;  /* 0x00000010446c7981 */ /* 0x0000e2000c1e1900 */
[----:B-1----:R-:W-:-:S03]  /*1450*/  MOV R36, UR21 ;  /* 0x0000001500247c02 */ /* 0x002fc60008000f00 */
[----:B------:R1:W3:Y:S01]  /*1460*/  LDG.E R107, desc[UR16][R32.64] ;  /* 0x00000010206b7981 */ /* 0x0002e2000c1e1900 */
[----:B------:R-:W-:Y:S01]  /*1470*/  MOV R34, UR20 ;  /* 0x0000001400227c02 */ /* 0x000fe20008000f00 */
[----:B------:R-:W-:Y:S01]  /*1480*/  IMAD R35, R36, 0x1000, R5 ;  /* 0x0000100024237824 */ /* 0x000fe200078e0205 */
[----:B------:R-:W-:Y:S02]  /*1490*/  UIADD3 UR20, UPT, UPT, UR18, UR13, URZ ;  /* 0x0000000d12147290 */ /* 0x000fe4000fffe0ff */
[-C--:B------:R-:W-:Y:S01]  /*14a0*/  LEA R37, R34, R5.reuse, 0xc ;  /* 0x0000000522257211 */ /* 0x080fe200078e60ff */
[----:B0-----:R-:W-:Y:S01]  /*14b0*/  IMAD.U32 R68, RZ, RZ, UR5 ;  /* 0x00000005ff447e24 */ /* 0x001fe2000f8e00ff */
[----:B-1----:R-:W-:Y:S01]  /*14c0*/  LEA R33, R38, R5, 0xc ;  /* 0x0000000526217211 */ /* 0x002fe200078e60ff */
[----:B------:R-:W-:Y:S01]  /*14d0*/  IMAD.WIDE.U32 R38, R39, 0x4, R66 ;  /* 0x0000000427267825 */ /* 0x000fe200078e0042 */
[----:B------:R-:W-:-:S03]  /*14e0*/  MOV R113, UR14 ;  /* 0x0000000e00717c02 */ /* 0x000fc60008000f00 */
[--C-:B------:R-:W-:Y:S01]  /*14f0*/  IMAD.WIDE.U32 R34, R35, 0x4, R66.reuse ;  /* 0x0000000423227825 */ /* 0x100fe200078e0042 */
[----:B------:R-:W-:Y:S01]  /*1500*/  MOV R114, UR11 ;  /* 0x0000000b00727c02 */ /* 0x000fe20008000f00 */
[----:B------:R0:W3:Y:S02]  /*1510*/  LDG.E R109, desc[UR16][R38.64] ;  /* 0x00000010266d7981 */ /* 0x0000e4000c1e1900 */
[----:B------:R-:W-:Y:S01]  /*1520*/  IMAD.U32 R116, RZ, RZ, UR13 ;  /* 0x0000000dff747e24 */ /* 0x000fe2000f8e00ff */
[-C--:B------:R-:W-:Y:S01]  /*1530*/  LEA R69, R68, R5.reuse, 0xc ;  /* 0x0000000544457211 */ /* 0x080fe200078e60ff */
[--C-:B------:R-:W-:Y:S01]  /*1540*/  IMAD.WIDE.U32 R32, R33, 0x4, R66.reuse ;  /* 0x0000000421207825 */ /* 0x100fe200078e0042 */
[----:B------:R1:W3:Y:S03]  /*1550*/  LDG.E R110, desc[UR16][R34.64] ;  /* 0x00000010226e7981 */ /* 0x0002e6000c1e1900 */
[----:B------:R-:W-:Y:S01]  /*1560*/  IMAD.WIDE.U32 R36, R37, 0x4, R66 ;  /* 0x0000000425247825 */ /* 0x000fe200078e0042 */
[----:B0-----:R-:W-:Y:S01]  /*1570*/  MOV R38, UR20 ;  /* 0x0000001400267c02 */ /* 0x001fe20008000f00 */
[----:B------:R0:W3:Y:S02]  /*1580*/  LDG.E R112, desc[UR16][R32.64] ;  /* 0x0000001020707981 */ /* 0x0000e4000c1e1900 */
[----:B------:R-:W-:Y:S01]  /*1590*/  IMAD R39, R113, 0x1000, R5 ;  /* 0x0000100071277824 */ /* 0x000fe200078e0205 */
[----:B------:R-:W-:-:S02]  /*15a0*/  LEA R115, R116, R5, 0xc ;  /* 0x0000000574737211 */ /* 0x000fc400078e60ff */
[----:B-1----:R-:W-:Y:S01]  /*15b0*/  LEA R35, R114, R5, 0xc ;  /* 0x0000000572237211 */ /* 0x002fe200078e60ff */
[----:B------:R-:W-:Y:S01]  /*15c0*/  IMAD.WIDE.U32 R68, R69, 0x4, R66 ;  /* 0x0000000445447825 */ /* 0x000fe200078e0042 */
[----:B------:R1:W3:Y:S03]  /*15d0*/  LDG.E R111, desc[UR16][R36.64] ;  /* 0x00000010246f7981 */ /* 0x0002e6000c1e1900 */
[----:B0-----:R-:W-:Y:S02]  /*15e0*/  IMAD R33, R38, 0x1000, R5 ;  /* 0x0000100026217824 */ /* 0x001fe400078e0205 */
[----:B------:R-:W3:Y:S01]  /*15f0*/  LDG.E R68, desc[UR16][R68.64] ;  /* 0x0000001044447981 */ /* 0x000ee2000c1e1900 */
[----:B------:R-:W-:-:S04]  /*1600*/  IMAD.WIDE.U32 R38, R39, 0x4, R66 ;  /* 0x0000000427267825 */ /* 0x000fc800078e0042 */
[--C-:B-1----:R-:W-:Y:S02]  /*1610*/  IMAD.WIDE.U32 R36, R35, 0x4, R66.reuse ;  /* 0x0000000423247825 */ /* 0x102fe400078e0042 */
[----:B------:R-:W3:Y:S02]  /*1620*/  LDG.E R38, desc[UR16][R38.64] ;  /* 0x0000001026267981 */ /* 0x000ee4000c1e1900 */
[--C-:B------:R-:W-:Y:S02]  /*1630*/  IMAD.WIDE.U32 R34, R115, 0x4, R66.reuse ;  /* 0x0000000473227825 */ /* 0x100fe400078e0042 */
[----:B------:R-:W3:Y:S02]  /*1640*/  LDG.E R36, desc[UR16][R36.64] ;  /* 0x0000001024247981 */ /* 0x000ee4000c1e1900 */
[----:B------:R-:W-:Y:S02]  /*1650*/  IMAD.WIDE.U32 R32, R33, 0x4, R66 ;  /* 0x0000000421207825 */ /* 0x000fe400078e0042 */
[----:B------:R-:W3:Y:S04]  /*1660*/  LDG.E R34, desc[UR16][R34.64] ;  /* 0x0000001022227981 */ /* 0x000ee8000c1e1900 */
[----:B------:R0:W3:Y:S01]  /*1670*/  LDG.E R116, desc[UR16][R32.64] ;  /* 0x0000001020747981 */ /* 0x0000e2000c1e1900 */
[----:B------:R-:W-:-:S02]  /*1680*/  UIADD3 UR5, UPT, UPT, UR7, 0x1000, URZ ;  /* 0x0000100007057890 */ /* 0x000fc4000fffe0ff */
[----:B------:R-:W-:Y:S02]  /*1690*/  USHF.L.U32 UR13, UR19, 0x2, URZ ;  /* 0x00000002130d7899 */ /* 0x000fe400080006ff */
[----:B------:R-:W-:Y:S01]  /*16a0*/  ULEA UR11, UR12, UR5, 0x18 ;  /* 0x000000050c0b7291 */ /* 0x000fe2000f8ec0ff */
[-C--:B------:R-:W-:Y:S01]  /*16b0*/  LEA R73, R73, R0.reuse, 0x7 ;  /* 0x0000000049497211 */ /* 0x080fe200078e38ff */
[----:B------:R-:W-:Y:S01]  /*16c0*/  IMAD R72, R72, 0x80, R0 ;  /* 0x0000008048487824 */ /* 0x000fe200078e0200 */
[----:B------:R-:W-:Y:S01]  /*16d0*/  ULOP3.LUT UR13, UR13, 0x600, URZ, 0xc0, !UPT ;  /* 0x000006000d0d7892 */ /* 0x000fe2000f8ec0ff */
[----:B------:R-:W-:Y:S02]  /*16e0*/  LEA R101, R101, R0, 0x7 ;  /* 0x0000000065657211 */ /* 0x000fe400078e38ff */
[----:B------:R-:W-:Y:S02]  /*16f0*/  LEA R73, R73, UR11, 0x2 ;  /* 0x0000000b49497c11 */ /* 0x000fe4000f8e10ff */
[----:B0-----:R-:W-:-:S02]  /*1700*/  LEA R33, R72, UR11, 0x2 ;  /* 0x0000000b48217c11 */ /* 0x001fc4000f8e10ff */
[----:B------:R-:W-:Y:S01]  /*1710*/  IADD3 R114, PT, PT, R73, UR13, RZ ;  /* 0x0000000d49727c10 */ /* 0x000fe2000fffe0ff */
[----:B------:R-:W-:Y:S01]  /*1720*/  UIADD3 UR6, UPT, UPT, UR6, 0x10, URZ ;  /* 0x0000001006067890 */ /* 0x000fe2000fffe0ff */
[----:B------:R-:W-:Y:S01]  /*1730*/  LEA R101, R101, UR11, 0x2 ;  /* 0x0000000b65657c11 */ /* 0x000fe2000f8e10ff */
[----:B------:R-:W-:Y:S01]  /*1740*/  VIADD R32, R33, UR13 ;  /* 0x0000000d21207c36 */ /* 0x000fe20008000000 */
[----:B------:R-:W-:Y:S02]  /*1750*/  LEA R113, R113, R0, 0x7 ;  /* 0x0000000071717211 */ /* 0x000fe400078e38ff */
[----:B------:R-:W-:Y:S01]  /*1760*/  IADD3 R35, PT, PT, R114, UR13, RZ ;  /* 0x0000000d72237c10 */ /* 0x000fe2000fffe0ff */
[----:B------:R-:W-:Y:S01]  /*1770*/  VIADD R37, R101, UR13 ;  /* 0x0000000d65257c36 */ /* 0x000fe20008000000 */
[----:B------:R-:W-:Y:S02]  /*1780*/  LEA R113, R113, UR11, 0x2 ;  /* 0x0000000b71717c11 */ /* 0x000fe4000f8e10ff */
[----:B------:R-:W-:-:S02]  /*1790*/  IADD3 R72, PT, PT, R32, UR13, RZ ;  /* 0x0000000d20487c10 */ /* 0x000fc4000fffe0ff */
[----:B------:R-:W-:Y:S02]  /*17a0*/  ISETP.LE.AND P1, PT, R103, UR6, PT ;  /* 0x0000000667007c0c */ /* 0x000fe4000bf23270 */
[----:B------:R-:W-:-:S05]  /*17b0*/  IADD3 R39, PT, PT, R113, UR13, RZ ;  /* 0x0000000d71277c10 */ /* 0x000fca000fffe0ff */
[----:B------:R-:W-:Y:S01]  /*17c0*/  VIADD R69, R39, UR13 ;  /* 0x0000000d27457c36 */ /* 0x000fe20008000000 */
[----:B------:R-:W-:Y:S01]  /*17d0*/  ULEA UR5, UR18, UR14, 0x2 ;  /* 0x0000000e12057291 */ /* 0x000fe2000f8e10ff */
[----:B--2---:R-:W-:Y:S04]  /*17e0*/  STS [R73], R100 ;  /* 0x0000006449007388 */ /* 0x004fe80000000800 */
[----:B----4-:R-:W-:Y:S04]  /*17f0*/  STS [R73+UR13], R102 ;  /* 0x0000006649007988 */ /* 0x010fe8000800080d */
[----:B-----5:R-:W-:Y:S04]  /*1800*/  STS [R114+UR13], R105 ;  /* 0x0000006972007988 */ /* 0x020fe8000800080d */
[----:B---3--:R0:W-:Y:S04]  /*1810*/  STS [R35+UR13], R108 ;  /* 0x0000006c23007988 */ /* 0x0081e8000800080d */
[----:B------:R-:W-:Y:S04]  /*1820*/  STS [R33], R104 ;  /* 0x0000006821007388 */ /* 0x000fe80000000800 */
[----:B------:R-:W-:Y:S01]  /*1830*/  STS [R33+UR13], R106 ;  /* 0x0000006a21007988 */ /* 0x000fe2000800080d */
[----:B0-----:R-:W-:-:S03]  /*1840*/  IADD3 R35, PT, PT, R37, UR13, RZ ;  /* 0x0000000d25237c10 */ /* 0x001fc6000fffe0ff */
[----:B------:R-:W-:Y:S04]  /*1850*/  STS [R32+UR13], R109 ;  /* 0x0000006d20007988 */ /* 0x000fe8000800080d */
[----:B------:R-:W-:Y:S04]  /*1860*/  STS [R72+UR13], R111 ;  /* 0x0000006f48007988 */ /* 0x000fe8000800080d */
[----:B------:R-:W-:Y:S04]  /*1870*/  STS [R101], R107 ;  /* 0x0000006b65007388 */ /* 0x000fe80000000800 */
[----:B------:R0:W-:Y:S04]  /*1880*/  STS [R101+UR13], R110 ;  /* 0x0000006e65007988 */ /* 0x0001e8000800080d */
[----:B------:R1:W-:Y:S04]  /*1890*/  STS [R37+UR13], R112 ;  /* 0x0000007025007988 */ /* 0x0003e8000800080d */
[----:B------:R1:W-:Y:S04]  /*18a0*/  STS [R35+UR13], R68 ;  /* 0x0000004423007988 */ /* 0x0003e8000800080d */
[----:B------:R1:W-:Y:S01]  /*18b0*/  STS [R113], R38 ;  /* 0x0000002671007388 */ /* 0x0003e20000000800 */
[----:B0-----:R-:W-:-:S03]  /*18c0*/  IADD3 R101, PT, PT, R69, UR13, RZ ;  /* 0x0000000d45657c10 */ /* 0x001fc6000fffe0ff */
[----:B------:R1:W-:Y:S04]  /*18d0*/  STS [R113+UR13], R36 ;  /* 0x0000002471007988 */ /* 0x0003e8000800080d */
[----:B------:R1:W-:Y:S04]  /*18e0*/  STS [R39+UR13], R34 ;  /* 0x0000002227007988 */ /* 0x0003e8000800080d */
[----:B------:R1:W-:Y:S01]  /*18f0*/  STS [R69+UR13], R116 ;  /* 0x0000007445007988 */ /* 0x0003e2000800080d */
[----:B------:R-:W-:Y:S05]  /*1900*/  @!P1 BRA `(.L_x_8) ;  /* 0xfffffff800209947 */ /* 0x000fea000383ffff */
[----:B------:R-:W-:Y:S01]  /*1910*/  ULOP3.LUT UR13, UR19, 0x180, URZ, 0xc0, !UPT ;  /* 0x00000180130d7892 */ /* 0x000fe2000f8ec0ff */
[----:B------:R-:W-:-:S05]  /*1920*/  MOV R102, UR20 ;  /* 0x0000001400667c02 */ /* 0x000fca0008000f00 */
[----:B------:R-:W-:-:S07]  /*1930*/  IMAD.U32 R100, RZ, RZ, UR13 ;  /* 0x0000000dff647e24 */ /* 0x000fce000f8e00ff */
.L_x_7:
[----:B------:R-:W-:-:S04]  /*1940*/  IADD3 R32, PT, PT, R98, -UR6, RZ ;  /* 0x8000000662207c10 */ /* 0x000fc8000fffe0ff */
[----:B------:R-:W-:-:S13]  /*1950*/  ISETP.GT.AND P1, PT, R32, 0x4, PT ;  /* 0x000000042000780c */ /* 0x000fda0003f24270 */
[----:B------:R-:W-:Y:S05]  /*1960*/  @!P1 BRA `(.L_x_9) ;  /* 0x0000000400089947 */ /* 0x000fea0003800000 */
[----:B------:R-:W-:Y:S02]  /*1970*/  UIADD3 UR14, UPT, UPT, UR18, UR5, URZ ;  /* 0x00000005120e7290 */ /* 0x000fe4000fffe0ff */
[----:B------:R-:W-:Y:S01]  /*1980*/  MOV R72, UR5 ;  /* 0x0000000500487c02 */ /* 0x000fe20008000f00 */
[----:B------:R-:W-:Y:S02]  /*1990*/  ULEA UR13, UR18, UR5, 0x2 ;  /* 0x00000005120d7291 */ /* 0x000fe4000f8e10ff */
[----:B------:R-:W-:Y:S01]  /*19a0*/  UIADD3 UR11, UPT, UPT, UR18, UR14, URZ ;  /* 0x0000000e120b7290 */ /* 0x000fe2000fffe0ff */
[----:B-1----:R-:W-:Y:S01]  /*19b0*/  LEA R37, R72, R5, 0xc ;  /* 0x0000000548257211 */ /* 0x002fe200078e60ff */
[----:B------:R-:W-:Y:S01]  /*19c0*/  UIADD3 UR5, UPT, UPT, UR18, UR13, URZ ;  /* 0x0000000d12057290 */ /* 0x000fe2000fffe0ff */
[----:B------:R-:W-:-:S03]  /*19d0*/  IMAD.U32 R32, RZ, RZ, UR14 ;  /* 0x0000000eff207e24 */ /* 0x000fc6000f8e00ff */
[----:B------:R-:W-:Y:S01]  /*19e0*/  MOV R34, UR11 ;  /* 0x0000000b00227c02 */ /* 0x000fe20008000f00 */
[----:B------:R-:W-:Y:S01]  /*19f0*/  UIADD3 UR11, UPT, UPT, UR18, UR11, URZ ;  /* 0x0000000b120b7290 */ /* 0x000fe2000fffe0ff */
[----:B----4-:R-:W-:Y:S01]  /*1a00*/  IMAD R35, R32, 0x1000, R5 ;  /* 0x0000100020237824 */ /* 0x010fe200078e0205 */
[----:B------:R-:W-:Y:S01]  /*1a10*/  UIADD3 UR14, UPT, UPT, UR18, UR5, URZ ;  /* 0x00000005120e7290 */ /* 0x000fe2000fffe0ff */
[----:B------:R-:W-:Y:S01]  /*1a20*/  LEA R33, R34, R5, 0xc ;  /* 0x0000000522217211 */ /* 0x000fe200078e60ff */
[----:B------:R-:W-:Y:S02]  /*1a30*/  IMAD.U32 R100, RZ, RZ, UR13 ;  /* 0x0000000dff647e24 */ /* 0x000fe4000f8e00ff */
[----:B------:R-:W-:Y:S01]  /*1a40*/  UIADD3 UR20, UPT, UPT, UR18, UR14, URZ ;  /* 0x0000000e12147290 */ /* 0x000fe2000fffe0ff */
[----:B------:R-:W-:Y:S01]  /*1a50*/  MOV R38, UR11 ;  /* 0x0000000b00267c02 */ /* 0x000fe20008000f00 */
[----:B------:R-:W-:Y:S01]  /*1a60*/  IMAD.WIDE.U32 R36, R37, 0x4, R66 ;  /* 0x0000000425247825 */ /* 0x000fe200078e0042 */
[----:B------:R-:W-:-:S03]  /*1a70*/  MOV R68, UR5 ;  /* 0x0000000500447c02 */ /* 0x000fc60008000f00 */
[--C-:B------:R-:W-:Y:S01]  /*1a80*/  IMAD.WIDE.U32 R34, R35, 0x4, R66.reuse ;  /* 0x0000000423227825 */ /* 0x100fe200078e0042 */
[----:B------:R-:W-:Y:S01]  /*1a90*/  MOV R102, UR14 ;  /* 0x0000000e00667c02 */ /* 0x000fe20008000f00 */
[----:B0-----:R0:W2:Y:S02]  /*1aa0*/  LDG.E R73, desc[UR16][R36.64] ;  /* 0x0000001024497981 */ /* 0x0010a4000c1e1900 */
[----:B------:R-:W-:Y:S01]  /*1ab0*/  IMAD.WIDE.U32 R32, R33, 0x4, R66 ;  /* 0x0000000421207825 */ /* 0x000fe200078e0042 */
[----:B------:R-:W-:Y:S01]  /*1ac0*/  LEA R39, R100, R5, 0xc ;  /* 0x0000000564277211 */ /* 0x000fe200078e60ff */
[----:B------:R1:W3:Y:S02]  /*1ad0*/  LDG.E R101, desc[UR16][R34.64] ;  /* 0x0000001022657981 */ /* 0x0002e4000c1e1900 */
[--C-:B------:R-:W-:Y:S01]  /*1ae0*/  IMAD R69, R38, 0x1000, R5.reuse ;  /* 0x0000100026457824 */ /* 0x100fe200078e0205 */
[----:B------:R-:W-:Y:S01]  /*1af0*/  MOV R38, UR20 ;  /* 0x0000001400267c02 */ /* 0x000fe20008000f00 */
[----:B------:R4:W5:Y:S01]  /*1b00*/  LDG.E R103, desc[UR16][R32.64] ;  /* 0x0000001020677981 */ /* 0x000962000c1e1900 */
[----:B0-----:R-:W-:-:S02]  /*1b10*/  IMAD R37, R68, 0x1000, R5 ;  /* 0x0000100044257824 */ /* 0x001fc400078e0205 */
[----:B------:R-:W-:Y:S01]  /*1b20*/  IMAD.WIDE.U32 R68, R69, 0x4, R66 ;  /* 0x0000000445447825 */ /* 0x000fe200078e0042 */
[----:B-1----:R-:W-:-:S03]  /*1b30*/  LEA R35, R102, R5, 0xc ;  /* 0x0000000566237211 */ /* 0x002fc600078e60ff */
[--C-:B------:R-:W-:Y:S01]  /*1b40*/  IMAD.WIDE.U32 R36, R37, 0x4, R66.reuse ;  /* 0x0000000425247825 */ /* 0x100fe200078e0042 */
[----:B----4-:R-:W-:Y:S01]  /*1b50*/  LEA R33, R38, R5, 0xc ;  /* 0x0000000526217211 */ /* 0x010fe200078e60ff */
[----:B------:R0:W4:Y:S02]  /*1b60*/  LDG.E R69, desc[UR16][R68.64] ;  /* 0x0000001044457981 */ /* 0x000124000c1e1900 */
[--C-:B------:R-:W-:Y:S02]  /*1b70*/  IMAD.WIDE.U32 R38, R39, 0x4, R66.reuse ;  /* 0x0000000427267825 */ /* 0x100fe400078e0042 */
[----:B------:R-:W4:Y:S02]  /*1b80*/  LDG.E R37, desc[UR16][R36.64] ;  /* 0x0000001024257981 */ /* 0x000f24000c1e1900 */
[--C-:B------:R-:W-:Y:S02]  /*1b90*/  IMAD.WIDE.U32 R34, R35, 0x4, R66.reuse ;  /* 0x0000000423227825 */ /* 0x100fe400078e0042 */
[----:B------:R1:W4:Y:S02]  /*1ba0*/  LDG.E R39, desc[UR16][R38.64] ;  /* 0x0000001026277981 */ /* 0x000324000c1e1900 */
[----:B------:R-:W-:-:S02]  /*1bb0*/  IMAD.WIDE.U32 R32, R33, 0x4, R66 ;  /* 0x0000000421207825 */ /* 0x000fc400078e0042 */
[----:B------:R-:W4:Y:S04]  /*1bc0*/  LDG.E R35, desc[UR16][R34.64] ;  /* 0x0000001022237981 */ /* 0x000f28000c1e1900 */
[----:B------:R1:W4:Y:S01]  /*1bd0*/  LDG.E R104, desc[UR16][R32.64] ;  /* 0x0000001020687981 */ /* 0x000322000c1e1900 */
[----:B------:R-:W-:Y:S01]  /*1be0*/  UIADD3 UR5, UPT, UPT, UR7, 0x1000, URZ ;  /* 0x0000100007057890 */ /* 0x000fe2000fffe0ff */
[----:B------:R-:W-:Y:S01]  /*1bf0*/  IMAD R72, R72, 0x80, R0 ;  /* 0x0000008048487824 */ /* 0x000fe200078e0200 */
[----:B------:R-:W-:Y:S02]  /*1c00*/  USHF.L.U32 UR14, UR19, 0x2, URZ ;  /* 0x00000002130e7899 */ /* 0x000fe400080006ff */
[----:B------:R-:W-:Y:S02]  /*1c10*/  ULEA UR11, UR12, UR5, 0x18 ;  /* 0x000000050c0b7291 */ /* 0x000fe4000f8ec0ff */
[----:B------:R-:W-:Y:S01]  /*1c20*/  ULOP3.LUT UR14, UR14, 0x600, URZ, 0xc0, !UPT ;  /* 0x000006000e0e7892 */ /* 0x000fe2000f8ec0ff */
[----:B0-----:R-:W-:-:S03]  /*1c30*/  LEA R68, R100, R0, 0x7 ;  /* 0x0000000064447211 */ /* 0x001fc600078e38ff */
[----:B------:R-:W-:Y:S02]  /*1c40*/  LEA R72, R72, UR11, 0x2 ;  /* 0x0000000b48487c11 */ /* 0x000fe4000f8e10ff */
[----:B------:R-:W-:Y:S02]  /*1c50*/  LEA R68, R68, UR11, 0x2 ;  /* 0x0000000b44447c11 */ /* 0x000fe4000f8e10ff */
[----:B-1----:R-:W-:Y:S02]  /*1c60*/  IADD3 R38, PT, PT, R72, UR14, RZ ;  /* 0x0000000e48267c10 */ /* 0x002fe4000fffe0ff */
[----:B------:R-:W-:-:S03]  /*1c70*/  IADD3 R32, PT, PT, R68, UR14, RZ ;  /* 0x0000000e44207c10 */ /* 0x000fc6000fffe0ff */
[----:B------:R-:W-:Y:S01]  /*1c80*/  VIADD R34, R38, UR14 ;  /* 0x0000000e26227c36 */ /* 0x000fe20008000000 */
[----:B------:R-:W-:Y:S01]  /*1c90*/  IADD3 R33, PT, PT, R32, UR14, RZ ;  /* 0x0000000e20217c10 */ /* 0x000fe2000fffe0ff */
[----:B------:R-:W-:Y:S01]  /*1ca0*/  ULOP3.LUT UR21, UR19, 0x180, URZ, 0xc0, !UPT ;  /* 0x0000018013157892 */ /* 0x000fe2000f8ec0ff */
[----:B------:R-:W-:Y:S02]  /*1cb0*/  PLOP3.LUT P0, PT, PT, PT, PT, 0x8, 0x80 ;  /* 0x000000000080781c */ /* 0x000fe40003f0e170 */
[----:B------:R-:W-:-:S03]  /*1cc0*/  MOV R102, UR20 ;  /* 0x0000001400667c02 */ /* 0x000fc60008000f00 */
[----:B------:R-:W-:Y:S01]  /*1cd0*/  IMAD.U32 R100, RZ, RZ, UR21 ;  /* 0x00000015ff647e24 */ /* 0x000fe2000f8e00ff */
[----:B------:R-:W-:Y:S02]  /*1ce0*/  UIADD3 UR6, UPT, UPT, UR6, 0x8, URZ ;  /* 0x0000000806067890 */ /* 0x000fe4000fffe0ff */
[----:B------:R-:W-:Y:S01]  /*1cf0*/  ULEA UR5, UR18, UR13, 0x2 ;  /* 0x0000000d12057291 */ /* 0x000fe2000f8e10ff */
[----:B--2---:R-:W-:Y:S04]  /*1d00*/  STS [R72], R73 ;  /* 0x0000004948007388 */ /* 0x004fe80000000800 */
[----:B---3--:R0:W-:Y:S04]  /*1d10*/  STS [R72+UR14], R101 ;  /* 0x0000006548007988 */ /* 0x0081e8000800080e */
[----:B-----5:R2:W-:Y:S04]  /*1d20*/  STS [R38+UR14], R103 ;  /* 0x0000006726007988 */ /* 0x0205e8000800080e */
[----:B----4-:R2:W-:Y:S04]  /*1d30*/  STS [R34+UR14], R69 ;  /* 0x0000004522007988 */ /* 0x0105e8000800080e */
[----:B------:R2:W-:Y:S04]  /*1d40*/  STS [R68], R39 ;  /* 0x0000002744007388 */ /* 0x0005e80000000800 */
[----:B------:R2:W-:Y:S04]  /*1d50*/  STS [R68+UR14], R37 ;  /* 0x0000002544007988 */ /* 0x0005e8000800080e */
[----:B------:R2:W-:Y:S04]  /*1d60*/  STS [R32+UR14], R35 ;  /* 0x0000002320007988 */ /* 0x0005e8000800080e */
[----:B------:R2:W-:Y:S01]  /*1d70*/  STS [R33+UR14], R104 ;  /* 0x0000006821007988 */ /* 0x0005e2000800080e */
[----:B0-----:R-:W-:-:S07]  /*1d80*/  IADD3 R101, PT, PT, R33, UR14, RZ ;  /* 0x0000000e21657c10 */ /* 0x001fce000fffe0ff */
.L_x_9:
[----:B------:R-:W-:-:S13]  /*1d90*/  ISETP.NE.OR P0, PT, R98, UR6, P0 ;  /* 0x0000000662007c0c */ /* 0x000fda0008705670 */
[----:B------:R-:W-:Y:S05]  /*1da0*/  @!P0 BRA `(.L_x_10) ;  /* 0x0000000000a08947 */ /* 0x000fea0003800000 */
.L_x_6:
[----:B------:R-:W-:Y:S02]  /*1db0*/  UIADD3 UR7, UPT, UPT, UR7, 0x1000, URZ ;  /* 0x0000100007077890 */ /* 0x000fe4000fffe0ff */
[----:B------:R-:W-:Y:S02]  /*1dc0*/  USHF.L.U32 UR13, UR19, 0x2, URZ ;  /* 0x00000002130d7899 */ /* 0x000fe400080006ff */
[----:B------:R-:W-:Y:S02]  /*1dd0*/  ULOP3.LUT UR14, UR19, 0x180, URZ, 0xc0, !UPT ;  /* 0x00000180130e7892 */ /* 0x000fe4000f8ec0ff */
[----:B------:R-:W-:Y:S02]  /*1de0*/  ULEA UR11, UR12, UR7, 0x18 ;  /* 0x000000070c0b7291 */ /* 0x000fe4000f8ec0ff */
[----:B------:R-:W-:-:S12]  /*1df0*/  ULOP3.LUT UR13, UR13, 0x600, URZ, 0xc0, !UPT ;  /* 0x000006000d0d7892 */ /* 0x000fd8000f8ec0ff */
.L_x_11:
[----:B------:R-:W-:Y:S02]  /*1e00*/  UIADD3 UR7, UPT, UPT, UR18, UR5, URZ ;  /* 0x0000000512077290 */ /* 0x000fe4000fffe0ff */
[----:B-12---:R-:W-:Y:S02]  /*1e10*/  IMAD.U32 R68, RZ, RZ, UR5 ;  /* 0x00000005ff447e24 */ /* 0x006fe4000f8e00ff */
[----:B------:R-:W-:Y:S02]  /*1e20*/  UIADD3 UR12, UPT, UPT, UR18, UR7, URZ ;  /* 0x00000007120c7290 */ /* 0x000fe4000fffe0ff */
[----:B0--3--:R-:W-:Y:S02]  /*1e30*/  MOV R32, UR7 ;  /* 0x0000000700207c02 */ /* 0x009fe40008000f00 */
[----:B------:R-:W-:Y:S01]  /*1e40*/  UIADD3 UR20, UPT, UPT, UR18, UR12, URZ ;  /* 0x0000000c12147290 */ /* 0x000fe2000fffe0ff */
[----:B------:R-:W-:Y:S02]  /*1e50*/  LEA R39, R68, R5, 0xc ;  /* 0x0000000544277211 */ /* 0x000fe400078e60ff */
[----:B------:R-:W-:-:S02]  /*1e60*/  MOV R34, UR12 ;  /* 0x0000000c00227c02 */ /* 0x000fc40008000f00 */
[-C--:B------:R-:W-:Y:S01]  /*1e70*/  LEA R37, R32, R5.reuse, 0xc ;  /* 0x0000000520257211 */ /* 0x080fe200078e60ff */
[----:B------:R-:W-:Y:S02]  /*1e80*/  IMAD.U32 R36, RZ, RZ, UR20 ;  /* 0x00000014ff247e24 */ /* 0x000fe4000f8e00ff */
[----:B----4-:R-:W-:Y:S02]  /*1e90*/  IMAD R35, R34, 0x1000, R5 ;  /* 0x0000100022237824 */ /* 0x010fe400078e0205 */
[----:B------:R-:W-:Y:S01]  /*1ea0*/  IMAD.WIDE.U32 R38, R39, 0x4, R66 ;  /* 0x0000000427267825 */ /* 0x000fe200078e0042 */
[----:B------:R-:W-:-:S03]  /*1eb0*/  LEA R33, R36, R5, 0xc ;  /* 0x0000000524217211 */ /* 0x000fc600078e60ff */
[--C-:B------:R-:W-:Y:S02]  /*1ec0*/  IMAD.WIDE.U32 R36, R37, 0x4, R66.reuse ;  /* 0x0000000425247825 */ /* 0x100fe400078e0042 */
[----:B0-----:R-:W2:Y:S02]  /*1ed0*/  LDG.E R38, desc[UR16][R38.64] ;  /* 0x0000001026267981 */ /* 0x001ea4000c1e1900 */
[--C-:B------:R-:W-:Y:S02]  /*1ee0*/  IMAD.WIDE.U32 R34, R35, 0x4, R66.reuse ;  /* 0x0000000423227825 */ /* 0x100fe400078e0042 */
[----:B------:R-:W3:Y:S02]  /*1ef0*/  LDG.E R36, desc[UR16][R36.64] ;  /* 0x0000001024247981 */ /* 0x000ee4000c1e1900 */
[----:B------:R-:W-:Y:S02]  /*1f00*/  IMAD.WIDE.U32 R32, R33, 0x4, R66 ;  /* 0x0000000421207825 */ /* 0x000fe400078e0042 */
[----:B------:R-:W4:Y:S04]  /*1f10*/  LDG.E R34, desc[UR16][R34.64] ;  /* 0x0000001022227981 */ /* 0x000f28000c1e1900 */
[----:B------:R0:W5:Y:S01]  /*1f20*/  LDG.E R32, desc[UR16][R32.64] ;  /* 0x0000001020207981 */ /* 0x000162000c1e1900 */
[----:B------:R-:W-:Y:S01]  /*1f30*/  LEA R68, R68, R0, 0x7 ;  /* 0x0000000044447211 */ /* 0x000fe200078e38ff */
[----:B------:R-:W-:-:S03]  /*1f40*/  UIADD3 UR6, UPT, UPT, UR6, 0x4, URZ ;  /* 0x0000000406067890 */ /* 0x000fc6000fffe0ff */
[----:B------:R-:W-:-:S03]  /*1f50*/  LEA R69, R68, UR11, 0x2 ;  /* 0x0000000b44457c11 */ /* 0x000fc6000f8e10ff */
[----:B------:R-:W-:Y:S02]  /*1f60*/  ISETP.NE.AND P0, PT, R98, UR6, PT ;  /* 0x0000000662007c0c */ /* 0x000fe4000bf05270 */
[----:B------:R-:W-:-:S05]  /*1f70*/  VIADD R73, R69, UR13 ;  /* 0x0000000d45497c36 */ /* 0x000fca0008000000 */
[----:B------:R-:W-:Y:S01]  /*1f80*/  IADD3 R101, PT, PT, R73, UR13, RZ ;  /* 0x0000000d49657c10 */ /* 0x000fe2000fffe0ff */
[----:B------:R-:W-:-:S03]  /*1f90*/  ULEA UR5, UR18, UR5, 0x2 ;  /* 0x0000000512057291 */ /* 0x000fc6000f8e10ff */
[----:B0-----:R-:W-:Y:S01]  /*1fa0*/  IADD3 R33, PT, PT, R101, UR13, RZ ;  /* 0x0000000d65217c10 */ /* 0x001fe2000fffe0ff */
[----:B--2---:R0:W-:Y:S04]  /*1fb0*/  STS [R69], R38 ;  /* 0x0000002645007388 */ /* 0x0041e80000000800 */
[----:B---3--:R0:W-:Y:S04]  /*1fc0*/  STS [R69+UR13], R36 ;  /* 0x0000002445007988 */ /* 0x0081e8000800080d */
[----:B----4-:R0:W-:Y:S04]  /*1fd0*/  STS [R73+UR13], R34 ;  /* 0x0000002249007988 */ /* 0x0101e8000800080d */
[----:B-----5:R0:W-:Y:S01]  /*1fe0*/  STS [R101+UR13], R32 ;  /* 0x0000002065007988 */ /* 0x0201e2000800080d */
[----:B------:R-:W-:Y:S05]  /*1ff0*/  @P0 BRA `(.L_x_11) ;  /* 0xfffffffc00800947 */ /* 0x000fea000383ffff */
[----:B0-----:R-:W-:Y:S01]  /*2000*/  IMAD.MOV.U32 R101, RZ, RZ, R33 ;  /* 0x000000ffff657224 */ /* 0x001fe200078e0021 */
[----:B------:R-:W-:Y:S02]  /*2010*/  MOV R100, UR14 ;  /* 0x0000000e00647c02 */ /* 0x000fe40008000f00 */
[----:B------:R-:W-:-:S07]  /*2020*/  MOV R102, UR20 ;  /* 0x0000001400667c02 */ /* 0x000fce0008000f00 */
.L_x_10:
[----:B------:R-:W-:-:S13]  /*2030*/  ISETP.NE.AND P0, PT, R97, RZ, PT ;  /* 0x000000ff6100720c */ /* 0x000fda0003f05270 */
[----:B------:R-:W-:Y:S05]  /*2040*/  @!P0 BRA `(.L_x_12) ;  /* 0x0000000000548947 */ /* 0x000fea0003800000 */
[----:B-12---:R-:W-:-:S05]  /*2050*/  VIADD R34, R102, UR18 ;  /* 0x0000001266227c36 */ /* 0x006fca0008000000 */
[----:B----4-:R-:W-:-:S05]  /*2060*/  LEA R33, R34, R5, 0xc ;  /* 0x0000000522217211 */ /* 0x010fca00078e60ff */
[----:B------:R-:W-:-:S06]  /*2070*/  IMAD.WIDE.U32 R32, R33, 0x4, R66 ;  /* 0x0000000421207825 */ /* 0x000fcc00078e0042 */
[----:B0-----:R-:W2:Y:S01]  /*2080*/  LDG.E R32, desc[UR16][R32.64] ;  /* 0x0000001020207981 */ /* 0x001ea2000c1e1900 */
[----:B------:R-:W-:Y:S02]  /*2090*/  LEA R37, R100, R101, 0x2 ;  /* 0x0000006564257211 */ /* 0x000fe400078e10ff */
[----:B------:R-:W-:-:S03]  /*20a0*/  ISETP.NE.AND P0, PT, R97, 0x1, PT ;  /* 0x000000016100780c */ /* 0x000fc60003f05270 */
[----:B--2---:R3:W-:Y:S10]  /*20b0*/  STS [R37], R32 ;  /* 0x0000002025007388 */ /* 0x0047f40000000800 */
[----:B------:R-:W-:Y:S05]  /*20c0*/  @!P0 BRA `(.L_x_12) ;  /* 0x0000000000348947 */ /* 0x000fea0003800000 */
[----:B------:R-:W-:Y:S01]  /*20d0*/  ISETP.NE.AND P0, PT, R97, 0x2, PT ;  /* 0x000000026100780c */ /* 0x000fe20003f05270 */
[----:B------:R-:W-:-:S05]  /*20e0*/  VIADD R34, R34, UR18 ;  /* 0x0000001222227c36 */ /* 0x000fca0008000000 */
[----:B------:R-:W-:-:S07]  /*20f0*/  LEA R35, R34, R5, 0xc ;  /* 0x0000000522237211 */ /* 0x000fce00078e60ff */
[----:B---3--:R-:W-:Y:S01]  /*2100*/  @P0 IADD3 R32, PT, PT, R34, UR18, RZ ;  /* 0x0000001222200c10 */ /* 0x008fe2000fffe0ff */
[----:B------:R-:W-:-:S04]  /*2110*/  IMAD.WIDE.U32 R34, R35, 0x4, R66 ;  /* 0x0000000423227825 */ /* 0x000fc800078e0042 */
[----:B------:R-:W-:Y:S02]  /*2120*/  @P0 IMAD R33, R32, 0x1000, R5 ;  /* 0x0000100020210824 */ /* 0x000fe400078e0205 */
[----:B------:R-:W2:Y:S02]  /*2130*/  LDG.E R34, desc[UR16][R34.64] ;  /* 0x0000001022227981 */ /* 0x000ea4000c1e1900 */
[----:B------:R-:W-:-:S06]  /*2140*/  @P0 IMAD.WIDE.U32 R32, R33, 0x4, R66 ;  /* 0x0000000421200825 */ /* 0x000fcc00078e0042 */
[----:B------:R-:W3:Y:S01]  /*2150*/  @P0 LDG.E R32, desc[UR16][R32.64] ;  /* 0x0000001020200981 */ /* 0x000ee2000c1e1900 */
[----:B------:R-:W-:-:S04]  /*2160*/  LEA R39, R100, R37, 0x2 ;  /* 0x0000002564277211 */ /* 0x000fc800078e10ff */
[----:B------:R-:W-:Y:S01]  /*2170*/  @P0 LEA R37, R100, R39, 0x2 ;  /* 0x0000002764250211 */ /* 0x000fe200078e10ff */
[----:B--2---:R0:W-:Y:S04]  /*2180*/  STS [R39], R34 ;  /* 0x0000002227007388 */ /* 0x0041e80000000800 */
[----:B---3--:R0:W-:Y:S02]  /*2190*/  @P0 STS [R37], R32 ;  /* 0x0000002025000388 */ /* 0x0081e40000000800 */
.L_x_12:
[----:B------:R-:W-:Y:S01]  /*21a0*/  BAR.SYNC.DEFER_BLOCKING 0x0 ;  /* 0x0000000000007b1d */ /* 0x000fe20000010000 */
[----:B-12---:R-:W-:-:S07]  /*21b0*/  IMAD.MOV.U32 R69, RZ, RZ, RZ ;  /* 0x000000ffff457224 */ /* 0x006fce00078e00ff */
.L_x_13:
[----:B0--3--:R-:W-:Y:S02]  /*21c0*/  LEA R32, R2, R69, 0x6 ;  /* 0x0000004502207211 */ /* 0x009fe400078e30ff */
[C---:B------:R-:W-:Y:S01]  /*21d0*/  LEA R73, R69.reuse, R4, 0x7 ;  /* 0x0000000445497211 */ /* 0x040fe200078e38ff */
[----:B------:R-:W-:Y:S01]  /*21e0*/  VIADD R69, R69, 0x1 ;  /* 0x0000000145457836 */ /* 0x000fe20000000000 */
[----:B------:R-:W-:Y:S02]  /*21f0*/  LEA R68, R32, UR10, 0x2 ;  /* 0x0000000a20447c11 */ /* 0x000fe4000f8e10ff */
[----:B------:R-:W-:Y:S02]  /*2200*/  LEA R73, R73, UR11, 0x2 ;  /* 0x0000000b49497c11 */ /* 0x000fe4000f8e10ff */
[----:B------:R-:W-:Y:S01]  /*2210*/  ISETP.NE.AND P0, PT, R69, 0x8, PT ;  /* 0x000000084500780c */ /* 0x000fe20003f05270 */
[----:B------:R-:W-:Y:S04]  /*2220*/  LDS R72, [R68] ;  /* 0x0000000044487984 */ /* 0x000fe80000000800 */
[----:B----4-:R-:W0:Y:S04]  /*2230*/  LDS.128 R32, [R73] ;  /* 0x0000000049207984 */ /* 0x010e280000000c00 */
[----:B------:R-:W1:Y:S04]  /*2240*/  LDS R104, [R68+0x20] ;  /* 0x0000200044687984 */ /* 0x000e680000000800 */
[----:B------:R-:W2:Y:S04]  /*2250*/  LDS R106, [R68+0x40] ;  /* 0x00004000446a7984 */ /* 0x000ea80000000800 */
[----:B------:R-:W3:Y:S04]  /*2260*/  LDS R108, [R68+0x60] ;  /* 0x00006000446c7984 */ /* 0x000ee80000000800 */
[----:B------:R-:W4:Y:S04]  /*2270*/  LDS R110, [R68+0x80] ;  /* 0x00008000446e7984 */ /* 0x000f280000000800 */
[----:B------:R-:W5:Y:S04]  /*2280*/  LDS R112, [R68+0xa0] ;  /* 0x0000a00044707984 */ /* 0x000f680000000800 */
[----:B------:R-:W5:Y:S04]  /*2290*/  LDS R114, [R68+0xc0] ;  /* 0x0000c00044727984 */ /* 0x000f680000000800 */
[----:B------:R-:W5:Y:S04]  /*22a0*/  LDS R116, [R68+0xe0] ;  /* 0x0000e00044747984 */ /* 0x000f680000000800 */
[----:B------:R-:W5:Y:S01]  /*22b0*/  LDS.128 R36, [R73+0x10] ;  /* 0x0000100049247984 */ /* 0x000f620000000c00 */
[C---:B0-----:R-:W-:Y:S01]  /*22c0*/  FFMA R93, R72.reuse, R32, R93 ;  /* 0x00000020485d7223 */ /* 0x041fe2000000005d */
[C---:B------:R-:W-:Y:S01]  /*22d0*/  FFMA R92, R72.reuse, R33, R92 ;  /* 0x00000021485c7223 */ /* 0x040fe2000000005c */
[C---:B------:R-:W-:Y:S01]  /*22e0*/  FFMA R91, R72.reuse, R34, R91 ;  /* 0x00000022485b7223 */ /* 0x040fe2000000005b */
[----:B------:R-:W-:Y:S01]  /*22f0*/  FFMA R90, R72, R35, R90 ;  /* 0x00000023485a7223 */ /* 0x000fe2000000005a */
[C---:B-1----:R-:W-:Y:S01]  /*2300*/  FFMA R85, R104.reuse, R32, R85 ;  /* 0x0000002068557223 */ /* 0x042fe20000000055 */
[C---:B------:R-:W-:Y:S01]  /*2310*/  FFMA R84, R104.reuse, R33, R84 ;  /* 0x0000002168547223 */ /* 0x040fe20000000054 */
[C---:B------:R-:W-:Y:S01]  /*2320*/  FFMA R83, R104.reuse, R34, R83 ;  /* 0x0000002268537223 */ /* 0x040fe20000000053 */
[----:B------:R-:W-:Y:S01]  /*2330*/  FFMA R82, R104, R35, R82 ;  /* 0x0000002368527223 */ /* 0x000fe20000000052 */
[C---:B--2---:R-:W-:Y:S01]  /*2340*/  FFMA R77, R106.reuse, R32, R77 ;  /* 0x000000206a4d7223 */ /* 0x044fe2000000004d */
[C---:B------:R-:W-:Y:S01]  /*2350*/  FFMA R76, R106.reuse, R33, R76 ;  /* 0x000000216a4c7223 */ /* 0x040fe2000000004c */
[C---:B------:R-:W-:Y:S01]  /*2360*/  FFMA R75, R106.reuse, R34, R75 ;  /* 0x000000226a4b7223 */ /* 0x040fe2000000004b */
[----:B------:R-:W-:Y:S01]  /*2370*/  FFMA R74, R106, R35, R74 ;  /* 0x000000236a4a7223 */ /* 0x000fe2000000004a */
[C---:B---3--:R-:W-:Y:S01]  /*2380*/  FFMA R61, R108.reuse, R32, R61 ;  /* 0x000000206c3d7223 */ /* 0x048fe2000000003d */
[C---:B------:R-:W-:Y:S01]  /*2390*/  FFMA R60, R108.reuse, R33, R60 ;  /* 0x000000216c3c7223 */ /* 0x040fe2000000003c */
[C---:B------:R-:W-:Y:S01]  /*23a0*/  FFMA R59, R108.reuse, R34, R59 ;  /* 0x000000226c3b7223 */ /* 0x040fe2000000003b */
[----:B------:R-:W-:Y:S01]  /*23b0*/  FFMA R58, R108, R35, R58 ;  /* 0x000000236c3a7223 */ /* 0x000fe2000000003a */
[C---:B----4-:R-:W-:Y:S01]  /*23c0*/  FFMA R53, R110.reuse, R32, R53 ;  /* 0x000000206e357223 */ /* 0x050fe20000000035 */
[C---:B------:R-:W-:Y:S01]  /*23d0*/  FFMA R52, R110.reuse, R33, R52 ;  /* 0x000000216e347223 */ /* 0x040fe20000000034 */
[C---:B------:R-:W-:Y:S01]  /*23e0*/  FFMA R51, R110.reuse, R34, R51 ;  /* 0x000000226e337223 */ /* 0x040fe20000000033 */
[----:B------:R-:W-:Y:S01]  /*23f0*/  FFMA R50, R110, R35, R50 ;  /* 0x000000236e327223 */ /* 0x000fe20000000032 */
[C---:B-----5:R-:W-:Y:S01]  /*2400*/  FFMA R45, R112.reuse, R32, R45 ;  /* 0x00000020702d7223 */ /* 0x060fe2000000002d */
[C---:B------:R-:W-:Y:S01]  /*2410*/  FFMA R44, R112.reuse, R33, R44 ;  /* 0x00000021702c7223 */ /* 0x040fe2000000002c */
[C---:B------:R-:W-:Y:S01]  /*2420*/  FFMA R43, R112.reuse, R34, R43 ;  /* 0x00000022702b7223 */ /* 0x040fe2000000002b */
[----:B------:R-:W-:Y:S01]  /*2430*/  FFMA R42, R112, R35, R42 ;  /* 0x00000023702a7223 */ /* 0x000fe2000000002a */
[C---:B------:R-:W-:Y:S01]  /*2440*/  FFMA R29, R114.reuse, R32, R29 ;  /* 0x00000020721d7223 */ /* 0x040fe2000000001d */
        /* <DEDUP_REMOVED lines=39> */
[----:B------:R-:W-:Y:S06]  /*26c0*/  @P0 BRA `(.L_x_13) ;  /* 0xfffffff800bc0947 */ /* 0x000fec000383ffff */
[----:B------:R-:W-:Y:S01]  /*26d0*/  BAR.SYNC.DEFER_BLOCKING 0x0 ;  /* 0x0000000000007b1d */ /* 0x000fe20000010000 */
[----:B------:R-:W-:Y:S02]  /*26e0*/  IADD3 R66, P0, PT, R66, 0x20000, RZ ;  /* 0x0002000042427810 */ /* 0x000fe40007f1e0ff */
[----:B------:R-:W-:Y:S02]  /*26f0*/  IADD3 R64, P1, PT, R64, 0x20, RZ ;  /* 0x0000002040407810 */ /* 0x000fe40007f3e0ff */
[----:B------:R-:W-:Y:S02]  /*2700*/  IADD3.X R67, PT, PT, RZ, R67, RZ, P0, !PT ;  /* 0x00000043ff437210 */ /* 0x000fe400007fe4ff */
[----:B------:R-:W-:Y:S01]  /*2710*/  IADD3.X R65, PT, PT, RZ, R65, RZ, P1, !PT ;  /* 0x00000041ff417210 */ /* 0x000fe20000ffe4ff */
[----:B------:R-:W-:Y:S08]  /*2720*/  BRA.U !UP0, `(.L_x_14) ;  /* 0xffffffdd08bc7547 */ /* 0x000ff0000b83ffff */
[----:B------:R-:W0:Y:S01]  /*2730*/  LDC.64 R6, c[0x0][0x390] ;  /* 0x0000e400ff067b82 */ /* 0x000e220000000a00 */
[----:B------:R-:W-:-:S06]  /*2740*/  UIADD3 UR4, UPT, UPT, UR8, UR9, URZ ;  /* 0x0000000908047290 */ /* 0x000fcc000fffe0ff */
[----:B------:R-:W-:-:S05]  /*2750*/  LEA R3, R2, UR4, 0xf ;  /* 0x0000000402037c11 */ /* 0x000fca000f8e78ff */
[----:B------:R-:W-:-:S04]  /*2760*/  IMAD.IADD R3, R4, 0x1, R3 ;  /* 0x0000000104037824 */ /* 0x000fc800078e0203 */
[----:B0-----:R-:W-:-:S05]  /*2770*/  IMAD.WIDE.U32 R6, R3, 0x4, R6 ;  /* 0x0000000403067825 */ /* 0x001fca00078e0006 */
[----:B------:R-:W-:Y:S04]  /*2780*/  STG.E desc[UR16][R6.64], R93 ;  /* 0x0000005d06007986 */ /* 0x000fe8000c101910 */
        /* <DEDUP_REMOVED lines=62> */
[----:B------:R-:W-:Y:S01]  /*2b70*/  STG.E desc[UR16][R6.64+0x1c01c], R14 ;  /* 0x01c01c0e06007986 */ /* 0x000fe2000c101910 */
[----:B------:R-:W-:Y:S05]  /*2b80*/  EXIT ;  /* 0x000000000000794d */ /* 0x000fea0003800000 */
        .weak           $__internal_0_$__cuda_sm20_div_u16
        .type           $__internal_0_$__cuda_sm20_div_u16,@function
        .size           $__internal_0_$__cuda_sm20_div_u16,(.L_x_16 - $__internal_0_$__cuda_sm20_div_u16)
$__internal_0_$__cuda_sm20_div_u16:
[----:B------:R-:W0:Y:S01]  /*2b90*/  I2F.U16 R8, UR5 ;  /* 0x0000000500087d06 */ /* 0x000e220008101000 */
[----:B------:R-:W-:Y:S01]  /*2ba0*/  HFMA2 R9, -RZ, RZ, 15, 0 ;  /* 0x4b800000ff097431 */ /* 0x000fe200000001ff */
[C---:B0-----:R-:W-:Y:S02]  /*2bb0*/  FSETP.GEU.AND P1, PT, |R8|.reuse, 1.175494350822287508e-38, PT ;  /* 0x008000000800780b */ /* 0x041fe40003f2e200 */
[----:B------:R-:W-:Y:S02]  /*2bc0*/  FSETP.GT.AND P0, PT, |R8|, 8.50705917302346158658e+37, PT ;  /* 0x7e8000000800780b */ /* 0x000fe40003f04200 */
[----:B------:R-:W-:-:S04]  /*2bd0*/  FSEL R9, R9, 1, !P1 ;  /* 0x3f80000009097808 */ /* 0x000fc80004800000 */
[----:B------:R-:W-:Y:S02]  /*2be0*/  FSEL R9, R9, 0.25, !P0 ;  /* 0x3e80000009097808 */ /* 0x000fe40004000000 */
[----:B------:R-:W-:-:S03]  /*2bf0*/  ISETP.NE.U32.AND P0, PT, RZ, UR5, PT ;  /* 0x00000005ff007c0c */ /* 0x000fc6000bf05070 */
[----:B------:R-:W-:Y:S02]  /*2c00*/  FMUL R11, R8, R9 ;  /* 0x00000009080b7220 */ /* 0x000fe40000400000 */
[----:B------:R-:W-:Y:S08]  /*2c10*/  I2F.U16.RZ R8, UR4 ;  /* 0x0000000400087d06 */ /* 0x000ff0000810d000 */
[----:B------:R-:W0:Y:S02]  /*2c20*/  MUFU.RCP R12, R11 ;  /* 0x0000000b000c7308 */ /* 0x000e240000001000 */
[----:B0-----:R-:W-:-:S05]  /*2c30*/  FMUL R12, R9, R12 ;  /* 0x0000000c090c7220 */ /* 0x001fca0000400000 */
[----:B------:R-:W-:-:S05]  /*2c40*/  IADD3 R9, PT, PT, R12, 0x2, RZ ;  /* 0x000000020c097810 */ /* 0x000fca0007ffe0ff */
[----:B------:R-:W-:Y:S01]  /*2c50*/  FMUL.RZ R12, R8, R9 ;  /* 0x00000009080c7220 */ /* 0x000fe2000040c000 */
[----:B------:R-:W-:Y:S01]  /*2c60*/  HFMA2 R9, -RZ, RZ, 0, 0 ;  /* 0x00000000ff097431 */ /* 0x000fe200000001ff */
[----:B------:R-:W-:-:S04]  /*2c70*/  MOV R8, R13 ;  /* 0x0000000d00087202 */ /* 0x000fc80000000f00 */
[----:B------:R-:W0:Y:S02]  /*2c80*/  F2I.U32.TRUNC.NTZ R12, R12 ;  /* 0x0000000c000c7305 */ /* 0x000e24000020f000 */
[----:B0-----:R-:W-:Y:S01]  /*2c90*/  LOP3.LUT R15, R12, 0xffff, RZ, 0xc0, !PT ;  /* 0x0000ffff0c0f7812 */ /* 0x001fe200078ec0ff */
[----:B------:R-:W-:Y:S01]  /*2ca0*/  @!P0 IMAD.MOV.U32 R15, RZ, RZ, -0x1 ;  /* 0xffffffffff0f8424 */ /* 0x000fe200078e00ff */
[----:B------:R-:W-:Y:S06]  /*2cb0*/  RET.REL.NODEC R8 `(_Z7sgemm_5PfS_S_) ;  /* 0xffffffd008d07950 */ /* 0x000fec0003c3ffff */
.L_x_15:
[----:B------:R-:W-:-:S00]  /*2cc0*/  BRA `(.L_x_15) ;  /* 0xfffffffc00fc7947 */ /* 0x000fc0000383ffff */
[----:B------:R-:W-:-:S00]  /*2cd0*/  NOP ;  /* 0x0000000000007918 */ /* 0x000fc00000000000 */
        /* <DEDUP_REMOVED lines=10> */
.L_x_16:


//--------------------- .nv.shared._Z7sgemm_5PfS_S_ --------------------------
	.section	.nv.shared._Z7sgemm_5PfS_S_,"aw",@nobits
	.sectionflags	@""
	.align	4
.nv.shared._Z7sgemm_5PfS_S_:
	.zero		9216


//--------------------- .nv.shared.reserved.0     --------------------------
	.section	.nv.shared.reserved.0,"aw",@nobits
	.weak		__nv_reservedSMEM_offset_0_alias
	.size		__nv_reservedSMEM_offset_0_alias, 0, 64
	.other		__nv_reservedSMEM_offset_0_alias,@"STO_CUDA_RESERVED_SHARED STV_DEFAULT"
__nv_reservedSMEM_offset_0_alias:
	.zero		0
	.zero		64


//--------------------- .nv.constant0._Z7sgemm_5PfS_S_ --------------------------
	.section	.nv.constant0._Z7sgemm_5PfS_S_,"a",@progbits
	.sectionflags	@""
	.align	4
.nv.constant0._Z7sgemm_5PfS_S_:
	.zero		920


//--------------------- SYMBOLS --------------------------

	.type		.nv.reservedSmem.offset0,@object
	.size		.nv.reservedSmem.offset0,0x4
	.type		.nv.reservedSmem.cap,@object
	.size		.nv.reservedSmem.cap,0x4
